	.target	sm_90a

	.elftype	@"ET_EXEC"


//--------------------- .note.nv.tkinfo           --------------------------
	.section	.note.nv.tkinfo,"",@"SHT_NOTE"
	.sectionflags	@"SHF_NOTE_NV_TKINFO"
	.tkinfo
        /*0018*/ 	.word	0x00000002
        /*0030*/ 	.string	""
        /*0030*/ 	.string	"ptxas"
        /*0030*/ 	.string	"Cuda compilation tools, release 13.0, V13.0.88"
        /*0030*/ 	.string	"Build cuda_13.0.r13.0/compiler.36424714_0"
        /*0030*/ 	.string	"-arch sm_90a -m 64 "



//--------------------- .note.nv.cuinfo           --------------------------
	.section	.note.nv.cuinfo,"",@"SHT_NOTE"
	.sectionflags	@"SHF_NOTE_NV_CUINFO"
        /*0018*/ 	.short	0x0002
        /*001a*/ 	.short	0x005a
        /*001c*/ 	.short	0x0082
	.zero		2


//--------------------- .nv.info                  --------------------------
	.section	.nv.info,"",@"SHT_CUDA_INFO"
	.align	4


	//----- nvinfo : EIATTR_REGCOUNT
	.align		4
        /*0000*/ 	.byte	0x04, 0x2f
        /*0002*/ 	.short	(.L_15 - .L_14)
	.align		4
.L_14:
        /*0004*/ 	.word	index@(_ZN7cutlass13device_kernelINS_4gemm6kernel13GemmUniversalIN4cute5tupleIJiiiiEEENS1_10collective13CollectiveMmaINS1_34MainloopSm90TmaGmmaWarpSpecializedILi14ENS5_IJNS4_1CILi1EEESB_SB_EEENS1_35KernelTmaWarpSpecializedCooperativeEEENS5_IJNSA_ILi128EEESF_NSA_ILi32EEEEEENS_10bfloat16_tENS5_IJlSB_lEEESI_SJ_NS4_8TiledMMAINS4_8MMA_AtomIJNS4_4SM904GMMA28MMA_64x128x16_F32BF16BF16_SSILNSN_5MajorE0ELSP_0ELNSN_7ScaleInE1ELSQ_1EEEEEENS4_6LayoutINS5_IJNSA_ILi2EEESB_SB_EEENS5_IJSB_NSA_ILi0EEESW_EEEEENS5_IJNS4_10UnderscoreESZ_SZ_EEEEENS4_13SM90_TMA_LOADENS4_14ComposedLayoutINS4_7SwizzleILi2ELi4ELi3EEENS4_18smem_ptr_flag_bitsILi16EEENST_INS5_IJNSA_ILi8EEESG_EEENS5_IJSG_SB_EEEEEEEvNS4_8identityES12_S1C_vS1D_EENS_8epilogue10collective6detail29Sm90TmaWarpSpecializedAdapterINS1G_15DefaultEpilogueISI_SJ_SJ_NS1F_6thread17LinearCombinationISI_Li1EffLNS1K_9ScaleType4KindE0ELNS_15FloatRoundStyleE2ESI_EENS1_15EpilogueDefaultEEEEEvvEEEEvNT_6ParamsE)
        /*0008*/ 	.word	0x000000a8


	//----- nvinfo : EIATTR_FRAME_SIZE
	.align		4
.L_15:
        /*000c*/ 	.byte	0x04, 0x11
        /*000e*/ 	.short	(.L_17 - .L_16)
	.align		4
.L_16:
        /*0010*/ 	.word	index@(_ZN7cutlass13device_kernelINS_4gemm6kernel13GemmUniversalIN4cute5tupleIJiiiiEEENS1_10collective13CollectiveMmaINS1_34MainloopSm90TmaGmmaWarpSpecializedILi14ENS5_IJNS4_1CILi1EEESB_SB_EEENS1_35KernelTmaWarpSpecializedCooperativeEEENS5_IJNSA_ILi128EEESF_NSA_ILi32EEEEEENS_10bfloat16_tENS5_IJlSB_lEEESI_SJ_NS4_8TiledMMAINS4_8MMA_AtomIJNS4_4SM904GMMA28MMA_64x128x16_F32BF16BF16_SSILNSN_5MajorE0ELSP_0ELNSN_7ScaleInE1ELSQ_1EEEEEENS4_6LayoutINS5_IJNSA_ILi2EEESB_SB_EEENS5_IJSB_NSA_ILi0EEESW_EEEEENS5_IJNS4_10UnderscoreESZ_SZ_EEEEENS4_13SM90_TMA_LOADENS4_14ComposedLayoutINS4_7SwizzleILi2ELi4ELi3EEENS4_18smem_ptr_flag_bitsILi16EEENST_INS5_IJNSA_ILi8EEESG_EEENS5_IJSG_SB_EEEEEEEvNS4_8identityES12_S1C_vS1D_EENS_8epilogue10collective6detail29Sm90TmaWarpSpecializedAdapterINS1G_15DefaultEpilogueISI_SJ_SJ_NS1F_6thread17LinearCombinationISI_Li1EffLNS1K_9ScaleType4KindE0ELNS_15FloatRoundStyleE2ESI_EENS1_15EpilogueDefaultEEEEEvvEEEEvNT_6ParamsE)
        /*0014*/ 	.word	0x00000000


	//----- nvinfo : EIATTR_MIN_STACK_SIZE
	.align		4
.L_17:
        /*0018*/ 	.byte	0x04, 0x12
        /*001a*/ 	.short	(.L_19 - .L_18)
	.align		4
.L_18:
        /*001c*/ 	.word	index@(_ZN7cutlass13device_kernelINS_4gemm6kernel13GemmUniversalIN4cute5tupleIJiiiiEEENS1_10collective13CollectiveMmaINS1_34MainloopSm90TmaGmmaWarpSpecializedILi14ENS5_IJNS4_1CILi1EEESB_SB_EEENS1_35KernelTmaWarpSpecializedCooperativeEEENS5_IJNSA_ILi128EEESF_NSA_ILi32EEEEEENS_10bfloat16_tENS5_IJlSB_lEEESI_SJ_NS4_8TiledMMAINS4_8MMA_AtomIJNS4_4SM904GMMA28MMA_64x128x16_F32BF16BF16_SSILNSN_5MajorE0ELSP_0ELNSN_7ScaleInE1ELSQ_1EEEEEENS4_6LayoutINS5_IJNSA_ILi2EEESB_SB_EEENS5_IJSB_NSA_ILi0EEESW_EEEEENS5_IJNS4_10UnderscoreESZ_SZ_EEEEENS4_13SM90_TMA_LOADENS4_14ComposedLayoutINS4_7SwizzleILi2ELi4ELi3EEENS4_18smem_ptr_flag_bitsILi16EEENST_INS5_IJNSA_ILi8EEESG_EEENS5_IJSG_SB_EEEEEEEvNS4_8identityES12_S1C_vS1D_EENS_8epilogue10collective6detail29Sm90TmaWarpSpecializedAdapterINS1G_15DefaultEpilogueISI_SJ_SJ_NS1F_6thread17LinearCombinationISI_Li1EffLNS1K_9ScaleType4KindE0ELNS_15FloatRoundStyleE2ESI_EENS1_15EpilogueDefaultEEEEEvvEEEEvNT_6ParamsE)
        /*0020*/ 	.word	0x00000000
.L_19:


//--------------------- .nv.compat                --------------------------
	.section	.nv.compat,"",@"SHT_CUDA_COMPAT_INFO"
	.align	4
        /*0000*/ 	.byte	0x02, 0x09, 0x01, 0x00, 0x02, 0x02, 0x04, 0x00, 0x02, 0x05, 0x05, 0x00, 0x03, 0x07, 0x01, 0x01
        /*0010*/ 	.byte	0x02, 0x03, 0x01, 0x00, 0x02, 0x06, 0x01, 0x00, 0x04, 0x0b, 0x08, 0x00, 0x00, 0x00, 0x00, 0x00
        /*0020*/ 	.byte	0x00, 0x00, 0x00, 0x00


//--------------------- .nv.info._ZN7cutlass13device_kernelINS_4gemm6kernel13GemmUniversalIN4cute5tupleIJiiiiEEENS1_10collective13CollectiveMmaINS1_34MainloopSm90TmaGmmaWarpSpecializedILi14ENS5_IJNS4_1CILi1EEESB_SB_EEENS1_35KernelTmaWarpSpecializedCooperativeEEENS5_IJNSA_ILi128EEESF_NSA_ILi32EEEEEENS_10bfloat16_tENS5_IJlSB_lEEESI_SJ_NS4_8TiledMMAINS4_8MMA_AtomIJNS4_4SM904GMMA28MMA_64x128x16_F32BF16BF16_SSILNSN_5MajorE0ELSP_0ELNSN_7ScaleInE1ELSQ_1EEEEEENS4_6LayoutINS5_IJNSA_ILi2EEESB_SB_EEENS5_IJSB_NSA_ILi0EEESW_EEEEENS5_IJNS4_10UnderscoreESZ_SZ_EEEEENS4_13SM90_TMA_LOADENS4_14ComposedLayoutINS4_7SwizzleILi2ELi4ELi3EEENS4_18smem_ptr_flag_bitsILi16EEENST_INS5_IJNSA_ILi8EEESG_EEENS5_IJSG_SB_EEEEEEEvNS4_8identityES12_S1C_vS1D_EENS_8epilogue10collective6detail29Sm90TmaWarpSpecializedAdapterINS1G_15DefaultEpilogueISI_SJ_SJ_NS1F_6thread17LinearCombinationISI_Li1EffLNS1K_9ScaleType4KindE0ELNS_15FloatRoundStyleE2ESI_EENS1_15EpilogueDefaultEEEEEvvEEEEvNT_6ParamsE --------------------------
	.section	.nv.info._ZN7cutlass13device_kernelINS_4gemm6kernel13GemmUniversalIN4cute5tupleIJiiiiEEENS1_10collective13CollectiveMmaINS1_34MainloopSm90TmaGmmaWarpSpecializedILi14ENS5_IJNS4_1CILi1EEESB_SB_EEENS1_35KernelTmaWarpSpecializedCooperativeEEENS5_IJNSA_ILi128EEESF_NSA_ILi32EEEEEENS_10bfloat16_tENS5_IJlSB_lEEESI_SJ_NS4_8TiledMMAINS4_8MMA_AtomIJNS4_4SM904GMMA28MMA_64x128x16_F32BF16BF16_SSILNSN_5MajorE0ELSP_0ELNSN_7ScaleInE1ELSQ_1EEEEEENS4_6LayoutINS5_IJNSA_ILi2EEESB_SB_EEENS5_IJSB_NSA_ILi0EEESW_EEEEENS5_IJNS4_10UnderscoreESZ_SZ_EEEEENS4_13SM90_TMA_LOADENS4_14ComposedLayoutINS4_7SwizzleILi2ELi4ELi3EEENS4_18smem_ptr_flag_bitsILi16EEENST_INS5_IJNSA_ILi8EEESG_EEENS5_IJSG_SB_EEEEEEEvNS4_8identityES12_S1C_vS1D_EENS_8epilogue10collective6detail29Sm90TmaWarpSpecializedAdapterINS1G_15DefaultEpilogueISI_SJ_SJ_NS1F_6thread17LinearCombinationISI_Li1EffLNS1K_9ScaleType4KindE0ELNS_15FloatRoundStyleE2ESI_EENS1_15EpilogueDefaultEEEEEvvEEEEvNT_6ParamsE,"",@"SHT_CUDA_INFO"
	.sectionflags	@""
	.align	4


	//----- nvinfo : EIATTR_CUDA_API_VERSION
	.align		4
        /*0000*/ 	.byte	0x04, 0x37
        /*0002*/ 	.short	(.L_21 - .L_20)
.L_20:
        /*0004*/ 	.word	0x00000082


	//----- nvinfo : EIATTR_KPARAM_INFO
	.align		4
.L_21:
        /*0008*/ 	.byte	0x04, 0x17
        /*000a*/ 	.short	(.L_23 - .L_22)
.L_22:
        /*000c*/ 	.word	0x00000000
        /*0010*/ 	.short	0x0000
        /*0012*/ 	.short	0x0070
        /*0014*/ 	.byte	0x00, 0xf0, 0x01, 0x10


	//----- nvinfo : EIATTR_SPARSE_MMA_MASK
	.align		4
.L_23:
        /*0018*/ 	.byte	0x03, 0x50
        /*001a*/ 	.short	0x0000


	//----- nvinfo : EIATTR_MAXREG_COUNT
	.align		4
        /*001c*/ 	.byte	0x03, 0x1b
        /*001e*/ 	.short	0x00a8


	//----- nvinfo : EIATTR_NUM_BARRIERS
	.align		4
        /*0020*/ 	.byte	0x02, 0x4c
        /*0022*/ 	.byte	0x01
	.zero		1


	//----- nvinfo : EIATTR_EXTERNS
	.align		4
        /*0024*/ 	.byte	0x04, 0x0f
        /*0026*/ 	.short	(.L_25 - .L_24)


	//   ....[0]....
	.align		4
.L_24:
        /*0028*/ 	.word	index@(__assertfail)


	//----- nvinfo : EIATTR_MERCURY_ISA_VERSION
	.align		4
.L_25:
        /*002c*/ 	.byte	0x03, 0x5f
        /*002e*/ 	.short	0x0101


	//----- nvinfo : EIATTR_INT_WARP_WIDE_INSTR_OFFSETS
	.align		4
        /*0030*/ 	.byte	0x04, 0x31
        /*0032*/ 	.short	(.L_27 - .L_26)


	//   ....[0]....
.L_26:
        /*0034*/ 	.word	0x00000520


	//   ....[1]....
        /*0038*/ 	.word	0x00000550


	//   ....[2]....
        /*003c*/ 	.word	0x00000630


	//----- nvinfo : EIATTR_COOP_GROUP_MASK_REGIDS
	.align		4
.L_27:
        /*0040*/ 	.byte	0x04, 0x29
        /*0042*/ 	.short	(.L_29 - .L_28)


	//   ....[0]....
.L_28:
        /*0044*/ 	.word	0xffffffff


	//   ....[1]....
        /*0048*/ 	.word	0xffffffff


	//   ....[2]....
        /*004c*/ 	.word	0xffffffff


	//   ....[3]....
        /*0050*/ 	.word	0xffffffff


	//   ....[4]....
        /*0054*/ 	.word	0xffffffff


	//----- nvinfo : EIATTR_COOP_GROUP_INSTR_OFFSETS
	.align		4
.L_29:
        /*0058*/ 	.byte	0x04, 0x28
        /*005a*/ 	.short	(.L_31 - .L_30)


	//   ....[0]....
.L_30:
        /*005c*/ 	.word	0x00000060


	//   ....[1]....
        /*0060*/ 	.word	0x00000070


	//   ....[2]....
        /*0064*/ 	.word	0x00000130


	//   ....[3]....
        /*0068*/ 	.word	0x00000430


	//   ....[4]....
        /*006c*/ 	.word	0x000010e0


	//----- nvinfo : EIATTR_REG_RECONFIG
	.align		4
.L_31:
        /*0070*/ 	.byte	0x01, 0x54
	.zero		2


	//----- nvinfo : EIATTR_SYSCALL_OFFSETS
	.align		4
        /*0074*/ 	.byte	0x04, 0x46
        /*0076*/ 	.short	(.L_33 - .L_32)


	//   ....[0]....
.L_32:
        /*0078*/ 	.word	0x000012a0


	//----- nvinfo : EIATTR_MBARRIER_INSTR_OFFSETS
	.align		4
.L_33:
        /*007c*/ 	.byte	0x04, 0x39
        /*007e*/ 	.short	(.L_35 - .L_34)


	//   ....[0]....
.L_34:
        /*0080*/ 	.word	0x00000250
        /*0084*/ 	.word	0x000000ff
        /*0088*/ 	.word	0x00000000
        /*008c*/ 	.short	0x0100
        /*008e*/ 	.byte	0x08
	.zero		1


	//   ....[1]....
        /*0090*/ 	.word	0x00000260
        /*0094*/ 	.word	0x000000ff
        /*0098*/ 	.word	0x00000070
        /*009c*/ 	.short	0x0100
        /*009e*/ 	.byte	0x08
	.zero		1


	//   ....[2]....
        /*00a0*/ 	.word	0x00000270
        /*00a4*/ 	.word	0x000000ff
        /*00a8*/ 	.word	0x00000008
        /*00ac*/ 	.short	0x0100
        /*00ae*/ 	.byte	0x08
	.zero		1


	//   ....[3]....
        /*00b0*/ 	.word	0x00000280
        /*00b4*/ 	.word	0x000000ff
        /*00b8*/ 	.word	0x00000078
        /*00bc*/ 	.short	0x0100
        /*00be*/ 	.byte	0x08
	.zero		1


	//   ....[4]....
        /*00c0*/ 	.word	0x00000290
        /*00c4*/ 	.word	0x000000ff
        /*00c8*/ 	.word	0x00000010
        /*00cc*/ 	.short	0x0100
        /*00ce*/ 	.byte	0x08
	.zero		1


	//   ....[5]....
        /*00d0*/ 	.word	0x000002a0
        /*00d4*/ 	.word	0x000000ff
        /*00d8*/ 	.word	0x00000080
        /*00dc*/ 	.short	0x0100
        /*00de*/ 	.byte	0x08
	.zero		1


	//   ....[6]....
        /*00e0*/ 	.word	0x000002b0
        /*00e4*/ 	.word	0x000000ff
        /*00e8*/ 	.word	0x00000018
        /*00ec*/ 	.short	0x0100
        /*00ee*/ 	.byte	0x08
	.zero		1


	//   ....[7]....
        /*00f0*/ 	.word	0x000002c0
        /*00f4*/ 	.word	0x000000ff
        /*00f8*/ 	.word	0x00000088
        /*00fc*/ 	.short	0x0100
        /*00fe*/ 	.byte	0x08
	.zero		1


	//   ....[8]....
        /*0100*/ 	.word	0x000002d0
        /*0104*/ 	.word	0x000000ff
        /*0108*/ 	.word	0x00000020
        /*010c*/ 	.short	0x0100
        /*010e*/ 	.byte	0x08
	.zero		1


	//   ....[9]....
        /*0110*/ 	.word	0x000002e0
        /*0114*/ 	.word	0x000000ff
        /*0118*/ 	.word	0x00000090
        /*011c*/ 	.short	0x0100
        /*011e*/ 	.byte	0x08
	.zero		1


	//   ....[10]....
        /*0120*/ 	.word	0x000002f0
        /*0124*/ 	.word	0x000000ff
        /*0128*/ 	.word	0x00000028
        /*012c*/ 	.short	0x0100
        /*012e*/ 	.byte	0x08
	.zero		1


	//   ....[11]....
        /*0130*/ 	.word	0x00000300
        /*0134*/ 	.word	0x000000ff
        /*0138*/ 	.word	0x00000098
        /*013c*/ 	.short	0x0100
        /*013e*/ 	.byte	0x08
	.zero		1


	//   ....[12]....
        /*0140*/ 	.word	0x00000310
        /*0144*/ 	.word	0x000000ff
        /*0148*/ 	.word	0x00000030
        /*014c*/ 	.short	0x0100
        /*014e*/ 	.byte	0x08
	.zero		1


	//   ....[13]....
        /*0150*/ 	.word	0x00000320
        /*0154*/ 	.word	0x000000ff
        /*0158*/ 	.word	0x000000a0
        /*015c*/ 	.short	0x0100
        /*015e*/ 	.byte	0x08
	.zero		1


	//   ....[14]....
        /*0160*/ 	.word	0x00000330
        /*0164*/ 	.word	0x000000ff
        /*0168*/ 	.word	0x00000038
        /*016c*/ 	.short	0x0100
        /*016e*/ 	.byte	0x08
	.zero		1


	//   ....[15]....
        /*0170*/ 	.word	0x00000340
        /*0174*/ 	.word	0x000000ff
        /*0178*/ 	.word	0x000000a8
        /*017c*/ 	.short	0x0100
        /*017e*/ 	.byte	0x08
	.zero		1


	//   ....[16]....
        /*0180*/ 	.word	0x00000350
        /*0184*/ 	.word	0x000000ff
        /*0188*/ 	.word	0x00000040
        /*018c*/ 	.short	0x0100
        /*018e*/ 	.byte	0x08
	.zero		1


	//   ....[17]....
        /*0190*/ 	.word	0x00000360
        /*0194*/ 	.word	0x000000ff
        /*0198*/ 	.word	0x000000b0
        /*019c*/ 	.short	0x0100
        /*019e*/ 	.byte	0x08
	.zero		1


	//   ....[18]....
        /*01a0*/ 	.word	0x00000370
        /*01a4*/ 	.word	0x000000ff
        /*01a8*/ 	.word	0x00000048
        /*01ac*/ 	.short	0x0100
        /*01ae*/ 	.byte	0x08
	.zero		1


	//   ....[19]....
        /*01b0*/ 	.word	0x00000380
        /*01b4*/ 	.word	0x000000ff
        /*01b8*/ 	.word	0x000000b8
        /*01bc*/ 	.short	0x0100
        /*01be*/ 	.byte	0x08
	.zero		1


	//   ....[20]....
        /*01c0*/ 	.word	0x00000390
        /*01c4*/ 	.word	0x000000ff
        /*01c8*/ 	.word	0x00000050
        /*01cc*/ 	.short	0x0100
        /*01ce*/ 	.byte	0x08
	.zero		1


	//   ....[21]....
        /*01d0*/ 	.word	0x000003a0
        /*01d4*/ 	.word	0x000000ff
        /*01d8*/ 	.word	0x000000c0
        /*01dc*/ 	.short	0x0100
        /*01de*/ 	.byte	0x08
	.zero		1


	//   ....[22]....
        /*01e0*/ 	.word	0x000003b0
        /*01e4*/ 	.word	0x000000ff
        /*01e8*/ 	.word	0x00000058
        /*01ec*/ 	.short	0x0100
        /*01ee*/ 	.byte	0x08
	.zero		1


	//   ....[23]....
        /*01f0*/ 	.word	0x000003c0
        /*01f4*/ 	.word	0x000000ff
        /*01f8*/ 	.word	0x000000c8
        /*01fc*/ 	.short	0x0100
        /*01fe*/ 	.byte	0x08
	.zero		1


	//   ....[24]....
        /*0200*/ 	.word	0x000003d0
        /*0204*/ 	.word	0x000000ff
        /*0208*/ 	.word	0x00000060
        /*020c*/ 	.short	0x0100
        /*020e*/ 	.byte	0x08
	.zero		1


	//   ....[25]....
        /*0210*/ 	.word	0x000003e0
        /*0214*/ 	.word	0x000000ff
        /*0218*/ 	.word	0x000000d0
        /*021c*/ 	.short	0x0100
        /*021e*/ 	.byte	0x08
	.zero		1


	//   ....[26]....
        /*0220*/ 	.word	0x000003f0
        /*0224*/ 	.word	0x000000ff
        /*0228*/ 	.word	0x00000068
        /*022c*/ 	.short	0x0100
        /*022e*/ 	.byte	0x08
	.zero		1


	//   ....[27]....
        /*0230*/ 	.word	0x00000400
        /*0234*/ 	.word	0x000000ff
        /*0238*/ 	.word	0x000000d8
        /*023c*/ 	.short	0x0100
        /*023e*/ 	.byte	0x08
	.zero		1


	//   ....[28]....
        /*0240*/ 	.word	0x000006a0
        /*0244*/ 	.word	0x000000ff
        /*0248*/ 	.word	0x000000f0
        /*024c*/ 	.short	0x0100
        /*024e*/ 	.byte	0x06
	.zero		1


	//   ....[29]....
        /*0250*/ 	.word	0x00000700
        /*0254*/ 	.word	0x000000ff
        /*0258*/ 	.word	0x000000f8
        /*025c*/ 	.short	0x0100
        /*025e*/ 	.byte	0x06
	.zero		1


	//   ....[30]....
        /*0260*/ 	.word	0x00001320
        /*0264*/ 	.word	0x00000003
        /*0268*/ 	.word	0x00000000
        /*026c*/ 	.short	0x010a
        /*026e*/ 	.byte	0x3f
	.zero		1


	//   ....[31]....
        /*0270*/ 	.word	0x00001360
        /*0274*/ 	.word	0x00000003
        /*0278*/ 	.word	0x00000000
        /*027c*/ 	.short	0x010a
        /*027e*/ 	.byte	0x3f
	.zero		1


	//   ....[32]....
        /*0280*/ 	.word	0x00001600
        /*0284*/ 	.word	0x000000ff
        /*0288*/ 	.word	0x00000000
        /*028c*/ 	.short	0x010a
        /*028e*/ 	.byte	0x04
	.zero		1


	//   ....[33]....
        /*0290*/ 	.word	0x00001640
        /*0294*/ 	.word	0x000000ff
        /*0298*/ 	.word	0x00000000
        /*029c*/ 	.short	0x010a
        /*029e*/ 	.byte	0x04
	.zero		1


	//   ....[34]....
        /*02a0*/ 	.word	0x000017a0
        /*02a4*/ 	.word	0x000000ff
        /*02a8*/ 	.word	0x00000000
        /*02ac*/ 	.short	0x0101
        /*02ae*/ 	.byte	0x04
	.zero		1


	//   ....[35]....
        /*02b0*/ 	.word	0x000019b0
        /*02b4*/ 	.word	0x000000ff
        /*02b8*/ 	.word	0x00000000
        /*02bc*/ 	.short	0x0101
        /*02be*/ 	.byte	0x06
	.zero		1


	//   ....[36]....
        /*02c0*/ 	.word	0x00006d50
        /*02c4*/ 	.word	0x0000000e
        /*02c8*/ 	.word	0x00000070
        /*02cc*/ 	.short	0x010a
        /*02ce*/ 	.byte	0x3f
	.zero		1


	//   ....[37]....
        /*02d0*/ 	.word	0x000070c0
        /*02d4*/ 	.word	0x00000006
        /*02d8*/ 	.word	0x000000f8
        /*02dc*/ 	.short	0x0101
        /*02de*/ 	.byte	0x3f
	.zero		1


	//   ....[38]....
        /*02e0*/ 	.word	0x000077f0
        /*02e4*/ 	.word	0x00000007
        /*02e8*/ 	.word	0x00000000
        /*02ec*/ 	.short	0x010a
        /*02ee*/ 	.byte	0x3f
	.zero		1


	//   ....[39]....
        /*02f0*/ 	.word	0x00007870
        /*02f4*/ 	.word	0x00000009
        /*02f8*/ 	.word	0x00000000
        /*02fc*/ 	.short	0x010a
        /*02fe*/ 	.byte	0x3f
	.zero		1


	//   ....[40]....
        /*0300*/ 	.word	0x00007900
        /*0304*/ 	.word	0x00000006
        /*0308*/ 	.word	0x00000000
        /*030c*/ 	.short	0x010a
        /*030e*/ 	.byte	0x3f
	.zero		1


	//   ....[41]....
        /*0310*/ 	.word	0x00007990
        /*0314*/ 	.word	0x00000009
        /*0318*/ 	.word	0x00000000
        /*031c*/ 	.short	0x010a
        /*031e*/ 	.byte	0x3f
	.zero		1


	//   ....[42]....
        /*0320*/ 	.word	0x00007a20
        /*0324*/ 	.word	0x00000006
        /*0328*/ 	.word	0x00000000
        /*032c*/ 	.short	0x010a
        /*032e*/ 	.byte	0x3f
	.zero		1


	//   ....[43]....
        /*0330*/ 	.word	0x00007ab0
        /*0334*/ 	.word	0x00000009
        /*0338*/ 	.word	0x00000000
        /*033c*/ 	.short	0x010a
        /*033e*/ 	.byte	0x3f
	.zero		1


	//   ....[44]....
        /*0340*/ 	.word	0x00007b40
        /*0344*/ 	.word	0x00000006
        /*0348*/ 	.word	0x00000000
        /*034c*/ 	.short	0x010a
        /*034e*/ 	.byte	0x3f
	.zero		1


	//   ....[45]....
        /*0350*/ 	.word	0x00007bd0
        /*0354*/ 	.word	0x00000009
        /*0358*/ 	.word	0x00000000
        /*035c*/ 	.short	0x010a
        /*035e*/ 	.byte	0x3f
	.zero		1


	//   ....[46]....
        /*0360*/ 	.word	0x00007c60
        /*0364*/ 	.word	0x00000006
        /*0368*/ 	.word	0x00000000
        /*036c*/ 	.short	0x010a
        /*036e*/ 	.byte	0x3f
	.zero		1


	//   ....[47]....
        /*0370*/ 	.word	0x00007cf0
        /*0374*/ 	.word	0x00000009
        /*0378*/ 	.word	0x00000000
        /*037c*/ 	.short	0x010a
        /*037e*/ 	.byte	0x3f
	.zero		1


	//   ....[48]....
        /*0380*/ 	.word	0x00007d80
        /*0384*/ 	.word	0x00000006
        /*0388*/ 	.word	0x00000000
        /*038c*/ 	.short	0x010a
        /*038e*/ 	.byte	0x3f
	.zero		1


	//   ....[49]....
        /*0390*/ 	.word	0x00007e10
        /*0394*/ 	.word	0x00000009
        /*0398*/ 	.word	0x00000000
        /*039c*/ 	.short	0x010a
        /*039e*/ 	.byte	0x3f
	.zero		1


	//   ....[50]....
        /*03a0*/ 	.word	0x00007ea0
        /*03a4*/ 	.word	0x00000006
        /*03a8*/ 	.word	0x00000000
        /*03ac*/ 	.short	0x010a
        /*03ae*/ 	.byte	0x3f
	.zero		1


	//   ....[51]....
        /*03b0*/ 	.word	0x00007f30
        /*03b4*/ 	.word	0x00000003
        /*03b8*/ 	.word	0x00000000
        /*03bc*/ 	.short	0x010a
        /*03be*/ 	.byte	0x3f
	.zero		1


	//   ....[52]....
        /*03c0*/ 	.word	0x00007f90
        /*03c4*/ 	.word	0x00000003
        /*03c8*/ 	.word	0x00000000
        /*03cc*/ 	.short	0x010a
        /*03ce*/ 	.byte	0x3f
	.zero		1


	//   ....[53]....
        /*03d0*/ 	.word	0x00007ff0
        /*03d4*/ 	.word	0x00000004
        /*03d8*/ 	.word	0x00000000
        /*03dc*/ 	.short	0x010a
        /*03de*/ 	.byte	0x3f
	.zero		1


	//   ....[54]....
        /*03e0*/ 	.word	0x000080c0
        /*03e4*/ 	.word	0x0000000e
        /*03e8*/ 	.word	0x00000070
        /*03ec*/ 	.short	0x010a
        /*03ee*/ 	.byte	0x3f
	.zero		1


	//   ....[55]....
        /*03f0*/ 	.word	0x00008190
        /*03f4*/ 	.word	0x00000007
        /*03f8*/ 	.word	0x00000000
        /*03fc*/ 	.short	0x010a
        /*03fe*/ 	.byte	0x3f
	.zero		1


	//   ....[56]....
        /*0400*/ 	.word	0x000081e0
        /*0404*/ 	.word	0x00000009
        /*0408*/ 	.word	0x00000000
        /*040c*/ 	.short	0x010a
        /*040e*/ 	.byte	0x3f
	.zero		1


	//   ....[57]....
        /*0410*/ 	.word	0x00008230
        /*0414*/ 	.word	0x00000006
        /*0418*/ 	.word	0x00000000
        /*041c*/ 	.short	0x010a
        /*041e*/ 	.byte	0x3f
	.zero		1


	//   ....[58]....
        /*0420*/ 	.word	0x00008280
        /*0424*/ 	.word	0x00000009
        /*0428*/ 	.word	0x00000000
        /*042c*/ 	.short	0x010a
        /*042e*/ 	.byte	0x3f
	.zero		1


	//   ....[59]....
        /*0430*/ 	.word	0x000082d0
        /*0434*/ 	.word	0x00000006
        /*0438*/ 	.word	0x00000000
        /*043c*/ 	.short	0x010a
        /*043e*/ 	.byte	0x3f
	.zero		1


	//   ....[60]....
        /*0440*/ 	.word	0x00008320
        /*0444*/ 	.word	0x00000009
        /*0448*/ 	.word	0x00000000
        /*044c*/ 	.short	0x010a
        /*044e*/ 	.byte	0x3f
	.zero		1


	//   ....[61]....
        /*0450*/ 	.word	0x00008370
        /*0454*/ 	.word	0x00000006
        /*0458*/ 	.word	0x00000000
        /*045c*/ 	.short	0x010a
        /*045e*/ 	.byte	0x3f
	.zero		1


	//   ....[62]....
        /*0460*/ 	.word	0x000083c0
        /*0464*/ 	.word	0x00000009
        /*0468*/ 	.word	0x00000000
        /*046c*/ 	.short	0x010a
        /*046e*/ 	.byte	0x3f
	.zero		1


	//   ....[63]....
        /*0470*/ 	.word	0x00008410
        /*0474*/ 	.word	0x00000006
        /*0478*/ 	.word	0x00000000
        /*047c*/ 	.short	0x010a
        /*047e*/ 	.byte	0x3f
	.zero		1


	//   ....[64]....
        /*0480*/ 	.word	0x00008460
        /*0484*/ 	.word	0x00000009
        /*0488*/ 	.word	0x00000000
        /*048c*/ 	.short	0x010a
        /*048e*/ 	.byte	0x3f
	.zero		1


	//   ....[65]....
        /*0490*/ 	.word	0x000084b0
        /*0494*/ 	.word	0x00000006
        /*0498*/ 	.word	0x00000000
        /*049c*/ 	.short	0x010a
        /*049e*/ 	.byte	0x3f
	.zero		1


	//   ....[66]....
        /*04a0*/ 	.word	0x00008500
        /*04a4*/ 	.word	0x00000009
        /*04a8*/ 	.word	0x00000000
        /*04ac*/ 	.short	0x010a
        /*04ae*/ 	.byte	0x3f
	.zero		1


	//   ....[67]....
        /*04b0*/ 	.word	0x00008550
        /*04b4*/ 	.word	0x00000006
        /*04b8*/ 	.word	0x00000000
        /*04bc*/ 	.short	0x010a
        /*04be*/ 	.byte	0x3f
	.zero		1


	//----- nvinfo : EIATTR_NUM_MBARRIERS
	.align		4
.L_35:
        /*04c0*/ 	.byte	0x03, 0x38
        /*04c2*/ 	.short	0x001e


	//----- nvinfo : EIATTR_EXIT_INSTR_OFFSETS
	.align		4
        /*04c4*/ 	.byte	0x04, 0x1c
        /*04c6*/ 	.short	(.L_37 - .L_36)


	//   ....[0]....
.L_36:
        /*04c8*/ 	.word	0x00000750


	//   ....[1]....
        /*04cc*/ 	.word	0x00001010


	//   ....[2]....
        /*04d0*/ 	.word	0x000063c0


	//   ....[3]....
        /*04d4*/ 	.word	0x000069f0


	//   ....[4]....
        /*04d8*/ 	.word	0x00007f80


	//----- nvinfo : EIATTR_MAX_THREADS
	.align		4
.L_37:
        /*04dc*/ 	.byte	0x04, 0x05
        /*04de*/ 	.short	(.L_39 - .L_38)
.L_38:
        /*04e0*/ 	.word	0x00000180
        /*04e4*/ 	.word	0x00000001
        /*04e8*/ 	.word	0x00000001


	//----- nvinfo : EIATTR_CRS_STACK_SIZE
	.align		4
.L_39:
        /*04ec*/ 	.byte	0x04, 0x1e
        /*04ee*/ 	.short	(.L_41 - .L_40)
.L_40:
        /*04f0*/ 	.word	0x00000000


	//----- nvinfo : EIATTR_CBANK_PARAM_SIZE
	.align		4
.L_41:
        /*04f4*/ 	.byte	0x03, 0x19
        /*04f6*/ 	.short	0x0470


	//----- nvinfo : EIATTR_PARAM_CBANK
	.align		4
        /*04f8*/ 	.byte	0x04, 0x0a
        /*04fa*/ 	.short	(.L_43 - .L_42)
	.align		4
.L_42:
        /*04fc*/ 	.word	index@(.nv.constant0._ZN7cutlass13device_kernelINS_4gemm6kernel13GemmUniversalIN4cute5tupleIJiiiiEEENS1_10collective13CollectiveMmaINS1_34MainloopSm90TmaGmmaWarpSpecializedILi14ENS5_IJNS4_1CILi1EEESB_SB_EEENS1_35KernelTmaWarpSpecializedCooperativeEEENS5_IJNSA_ILi128EEESF_NSA_ILi32EEEEEENS_10bfloat16_tENS5_IJlSB_lEEESI_SJ_NS4_8TiledMMAINS4_8MMA_AtomIJNS4_4SM904GMMA28MMA_64x128x16_F32BF16BF16_SSILNSN_5MajorE0ELSP_0ELNSN_7ScaleInE1ELSQ_1EEEEEENS4_6LayoutINS5_IJNSA_ILi2EEESB_SB_EEENS5_IJSB_NSA_ILi0EEESW_EEEEENS5_IJNS4_10UnderscoreESZ_SZ_EEEEENS4_13SM90_TMA_LOADENS4_14ComposedLayoutINS4_7SwizzleILi2ELi4ELi3EEENS4_18smem_ptr_flag_bitsILi16EEENST_INS5_IJNSA_ILi8EEESG_EEENS5_IJSG_SB_EEEEEEEvNS4_8identityES12_S1C_vS1D_EENS_8epilogue10collective6detail29Sm90TmaWarpSpecializedAdapterINS1G_15DefaultEpilogueISI_SJ_SJ_NS1F_6thread17LinearCombinationISI_Li1EffLNS1K_9ScaleType4KindE0ELNS_15FloatRoundStyleE2ESI_EENS1_15EpilogueDefaultEEEEEvvEEEEvNT_6ParamsE)
        /*0500*/ 	.short	0x0210
        /*0502*/ 	.short	0x0470


	//----- nvinfo : EIATTR_SW_WAR
	.align		4
.L_43:
        /*0504*/ 	.byte	0x04, 0x36
        /*0506*/ 	.short	(.L_45 - .L_44)
.L_44:
        /*0508*/ 	.word	0x00000008
.L_45:


//--------------------- .nv.callgraph             --------------------------
	.section	.nv.callgraph,"",@"SHT_CUDA_CALLGRAPH"
	.align	4
	.sectionentsize	8
	.align		4
        /*0000*/ 	.word	0x00000000
	.align		4
        /*0004*/ 	.word	0xffffffff
	.align		4
        /*0008*/ 	.word	index@(_ZN7cutlass13device_kernelINS_4gemm6kernel13GemmUniversalIN4cute5tupleIJiiiiEEENS1_10collective13CollectiveMmaINS1_34MainloopSm90TmaGmmaWarpSpecializedILi14ENS5_IJNS4_1CILi1EEESB_SB_EEENS1_35KernelTmaWarpSpecializedCooperativeEEENS5_IJNSA_ILi128EEESF_NSA_ILi32EEEEEENS_10bfloat16_tENS5_IJlSB_lEEESI_SJ_NS4_8TiledMMAINS4_8MMA_AtomIJNS4_4SM904GMMA28MMA_64x128x16_F32BF16BF16_SSILNSN_5MajorE0ELSP_0ELNSN_7ScaleInE1ELSQ_1EEEEEENS4_6LayoutINS5_IJNSA_ILi2EEESB_SB_EEENS5_IJSB_NSA_ILi0EEESW_EEEEENS5_IJNS4_10UnderscoreESZ_SZ_EEEEENS4_13SM90_TMA_LOADENS4_14ComposedLayoutINS4_7SwizzleILi2ELi4ELi3EEENS4_18smem_ptr_flag_bitsILi16EEENST_INS5_IJNSA_ILi8EEESG_EEENS5_IJSG_SB_EEEEEEEvNS4_8identityES12_S1C_vS1D_EENS_8epilogue10collective6detail29Sm90TmaWarpSpecializedAdapterINS1G_15DefaultEpilogueISI_SJ_SJ_NS1F_6thread17LinearCombinationISI_Li1EffLNS1K_9ScaleType4KindE0ELNS_15FloatRoundStyleE2ESI_EENS1_15EpilogueDefaultEEEEEvvEEEEvNT_6ParamsE)
	.align		4
        /*000c*/ 	.word	index@(__assertfail)
	.align		4
        /*0010*/ 	.word	0x00000000
	.align		4
        /*0014*/ 	.word	0xfffffffe
	.align		4
        /*0018*/ 	.word	0x00000000
	.align		4
        /*001c*/ 	.word	0xfffffffd
	.align		4
        /*0020*/ 	.word	0x00000000
	.align		4
        /*0024*/ 	.word	0xfffffffc


//--------------------- .nv.constant4             --------------------------
	.section	.nv.constant4,"a",@progbits
	.align	8
	.align		8
.nv.constant4:
        /*0000*/ 	.dword	__assertfail
	.align		8
        /*0008*/ 	.dword	__unnamed_1
	.align		8
        /*0010*/ 	.dword	_ZN40_INTERNAL_1e829333_4_k_cu_4b765143_229234cuda3std3__45__cpo5beginE
	.align		8
        /*0018*/ 	.dword	_ZN40_INTERNAL_1e829333_4_k_cu_4b765143_229234cuda3std3__45__cpo3endE
	.align		8
        /*0020*/ 	.dword	_ZN40_INTERNAL_1e829333_4_k_cu_4b765143_229234cuda3std3__45__cpo6cbeginE
	.align		8
        /*0028*/ 	.dword	_ZN40_INTERNAL_1e829333_4_k_cu_4b765143_229234cuda3std3__45__cpo4cendE
	.align		8
        /*0030*/ 	.dword	_ZN40_INTERNAL_1e829333_4_k_cu_4b765143_229234cuda3std3__442_GLOBAL__N__1e829333_4_k_cu_4b765143_229236ignoreE
	.align		8
        /*0038*/ 	.dword	_ZN40_INTERNAL_1e829333_4_k_cu_4b765143_229234cuda3std3__419piecewise_constructE
	.align		8
        /*0040*/ 	.dword	_ZN40_INTERNAL_1e829333_4_k_cu_4b765143_229234cuda3std3__48in_placeE
	.align		8
        /*0048*/ 	.dword	_ZN40_INTERNAL_1e829333_4_k_cu_4b765143_229234cuda3std6ranges3__45__cpo4swapE
	.align		8
        /*0050*/ 	.dword	_ZN40_INTERNAL_1e829333_4_k_cu_4b765143_229234cuda3std6ranges3__45__cpo9iter_moveE
	.align		8
        /*0058*/ 	.dword	_ZN40_INTERNAL_1e829333_4_k_cu_4b765143_229234cute7productE
	.align		8
        /*0060*/ 	.dword	_ZN40_INTERNAL_1e829333_4_k_cu_4b765143_229234cute1_E
	.align		8
        /*0068*/ 	.dword	$str$22
	.align		8
        /*0070*/ 	.dword	$str$23


//--------------------- .text._ZN7cutlass13device_kernelINS_4gemm6kernel13GemmUniversalIN4cute5tupleIJiiiiEEENS1_10collective13CollectiveMmaINS1_34MainloopSm90TmaGmmaWarpSpecializedILi14ENS5_IJNS4_1CILi1EEESB_SB_EEENS1_35KernelTmaWarpSpecializedCooperativeEEENS5_IJNSA_ILi128EEESF_NSA_ILi32EEEEEENS_10bfloat16_tENS5_IJlSB_lEEESI_SJ_NS4_8TiledMMAINS4_8MMA_AtomIJNS4_4SM904GMMA28MMA_64x128x16_F32BF16BF16_SSILNSN_5MajorE0ELSP_0ELNSN_7ScaleInE1ELSQ_1EEEEEENS4_6LayoutINS5_IJNSA_ILi2EEESB_SB_EEENS5_IJSB_NSA_ILi0EEESW_EEEEENS5_IJNS4_10UnderscoreESZ_SZ_EEEEENS4_13SM90_TMA_LOADENS4_14ComposedLayoutINS4_7SwizzleILi2ELi4ELi3EEENS4_18smem_ptr_flag_bitsILi16EEENST_INS5_IJNSA_ILi8EEESG_EEENS5_IJSG_SB_EEEEEEEvNS4_8identityES12_S1C_vS1D_EENS_8epilogue10collective6detail29Sm90TmaWarpSpecializedAdapterINS1G_15DefaultEpilogueISI_SJ_SJ_NS1F_6thread17LinearCombinationISI_Li1EffLNS1K_9ScaleType4KindE0ELNS_15FloatRoundStyleE2ESI_EENS1_15EpilogueDefaultEEEEEvvEEEEvNT_6ParamsE --------------------------
	.section	.text._ZN7cutlass13device_kernelINS_4gemm6kernel13GemmUniversalIN4cute5tupleIJiiiiEEENS1_10collective13CollectiveMmaINS1_34MainloopSm90TmaGmmaWarpSpecializedILi14ENS5_IJNS4_1CILi1EEESB_SB_EEENS1_35KernelTmaWarpSpecializedCooperativeEEENS5_IJNSA_ILi128EEESF_NSA_ILi32EEEEEENS_10bfloat16_tENS5_IJlSB_lEEESI_SJ_NS4_8TiledMMAINS4_8MMA_AtomIJNS4_4SM904GMMA28MMA_64x128x16_F32BF16BF16_SSILNSN_5MajorE0ELSP_0ELNSN_7ScaleInE1ELSQ_1EEEEEENS4_6LayoutINS5_IJNSA_ILi2EEESB_SB_EEENS5_IJSB_NSA_ILi0EEESW_EEEEENS5_IJNS4_10UnderscoreESZ_SZ_EEEEENS4_13SM90_TMA_LOADENS4_14ComposedLayoutINS4_7SwizzleILi2ELi4ELi3EEENS4_18smem_ptr_flag_bitsILi16EEENST_INS5_IJNSA_ILi8EEESG_EEENS5_IJSG_SB_EEEEEEEvNS4_8identityES12_S1C_vS1D_EENS_8epilogue10collective6detail29Sm90TmaWarpSpecializedAdapterINS1G_15DefaultEpilogueISI_SJ_SJ_NS1F_6thread17LinearCombinationISI_Li1EffLNS1K_9ScaleType4KindE0ELNS_15FloatRoundStyleE2ESI_EENS1_15EpilogueDefaultEEEEEvvEEEEvNT_6ParamsE,"ax",@progbits
	.align	128
.text._ZN7cutlass13device_kernelINS_4gemm6kernel13GemmUniversalIN4cute5tupleIJiiiiEEENS1_10collective13CollectiveMmaINS1_34MainloopSm90TmaGmmaWarpSpecializedILi14ENS5_IJNS4_1CILi1EEESB_SB_EEENS1_35KernelTmaWarpSpecializedCooperativeEEENS5_IJNSA_ILi128EEESF_NSA_ILi32EEEEEENS_10bfloat16_tENS5_IJlSB_lEEESI_SJ_NS4_8TiledMMAINS4_8MMA_AtomIJNS4_4SM904GMMA28MMA_64x128x16_F32BF16BF16_SSILNSN_5MajorE0ELSP_0ELNSN_7ScaleInE1ELSQ_1EEEEEENS4_6LayoutINS5_IJNSA_ILi2EEESB_SB_EEENS5_IJSB_NSA_ILi0EEESW_EEEEENS5_IJNS4_10UnderscoreESZ_SZ_EEEEENS4_13SM90_TMA_LOADENS4_14ComposedLayoutINS4_7SwizzleILi2ELi4ELi3EEENS4_18smem_ptr_flag_bitsILi16EEENST_INS5_IJNSA_ILi8EEESG_EEENS5_IJSG_SB_EEEEEEEvNS4_8identityES12_S1C_vS1D_EENS_8epilogue10collective6detail29Sm90TmaWarpSpecializedAdapterINS1G_15DefaultEpilogueISI_SJ_SJ_NS1F_6thread17LinearCombinationISI_Li1EffLNS1K_9ScaleType4KindE0ELNS_15FloatRoundStyleE2ESI_EENS1_15EpilogueDefaultEEEEEvvEEEEvNT_6ParamsE:
        .type           _ZN7cutlass13device_kernelINS_4gemm6kernel13GemmUniversalIN4cute5tupleIJiiiiEEENS1_10collective13CollectiveMmaINS1_34MainloopSm90TmaGmmaWarpSpecializedILi14ENS5_IJNS4_1CILi1EEESB_SB_EEENS1_35KernelTmaWarpSpecializedCooperativeEEENS5_IJNSA_ILi128EEESF_NSA_ILi32EEEEEENS_10bfloat16_tENS5_IJlSB_lEEESI_SJ_NS4_8TiledMMAINS4_8MMA_AtomIJNS4_4SM904GMMA28MMA_64x128x16_F32BF16BF16_SSILNSN_5MajorE0ELSP_0ELNSN_7ScaleInE1ELSQ_1EEEEEENS4_6LayoutINS5_IJNSA_ILi2EEESB_SB_EEENS5_IJSB_NSA_ILi0EEESW_EEEEENS5_IJNS4_10UnderscoreESZ_SZ_EEEEENS4_13SM90_TMA_LOADENS4_14ComposedLayoutINS4_7SwizzleILi2ELi4ELi3EEENS4_18smem_ptr_flag_bitsILi16EEENST_INS5_IJNSA_ILi8EEESG_EEENS5_IJSG_SB_EEEEEEEvNS4_8identityES12_S1C_vS1D_EENS_8epilogue10collective6detail29Sm90TmaWarpSpecializedAdapterINS1G_15DefaultEpilogueISI_SJ_SJ_NS1F_6thread17LinearCombinationISI_Li1EffLNS1K_9ScaleType4KindE0ELNS_15FloatRoundStyleE2ESI_EENS1_15EpilogueDefaultEEEEEvvEEEEvNT_6ParamsE,@function
        .size           _ZN7cutlass13device_kernelINS_4gemm6kernel13GemmUniversalIN4cute5tupleIJiiiiEEENS1_10collective13CollectiveMmaINS1_34MainloopSm90TmaGmmaWarpSpecializedILi14ENS5_IJNS4_1CILi1EEESB_SB_EEENS1_35KernelTmaWarpSpecializedCooperativeEEENS5_IJNSA_ILi128EEESF_NSA_ILi32EEEEEENS_10bfloat16_tENS5_IJlSB_lEEESI_SJ_NS4_8TiledMMAINS4_8MMA_AtomIJNS4_4SM904GMMA28MMA_64x128x16_F32BF16BF16_SSILNSN_5MajorE0ELSP_0ELNSN_7ScaleInE1ELSQ_1EEEEEENS4_6LayoutINS5_IJNSA_ILi2EEESB_SB_EEENS5_IJSB_NSA_ILi0EEESW_EEEEENS5_IJNS4_10UnderscoreESZ_SZ_EEEEENS4_13SM90_TMA_LOADENS4_14ComposedLayoutINS4_7SwizzleILi2ELi4ELi3EEENS4_18smem_ptr_flag_bitsILi16EEENST_INS5_IJNSA_ILi8EEESG_EEENS5_IJSG_SB_EEEEEEEvNS4_8identityES12_S1C_vS1D_EENS_8epilogue10collective6detail29Sm90TmaWarpSpecializedAdapterINS1G_15DefaultEpilogueISI_SJ_SJ_NS1F_6thread17LinearCombinationISI_Li1EffLNS1K_9ScaleType4KindE0ELNS_15FloatRoundStyleE2ESI_EENS1_15EpilogueDefaultEEEEEvvEEEEvNT_6ParamsE,(.L_x_215 - _ZN7cutlass13device_kernelINS_4gemm6kernel13GemmUniversalIN4cute5tupleIJiiiiEEENS1_10collective13CollectiveMmaINS1_34MainloopSm90TmaGmmaWarpSpecializedILi14ENS5_IJNS4_1CILi1EEESB_SB_EEENS1_35KernelTmaWarpSpecializedCooperativeEEENS5_IJNSA_ILi128EEESF_NSA_ILi32EEEEEENS_10bfloat16_tENS5_IJlSB_lEEESI_SJ_NS4_8TiledMMAINS4_8MMA_AtomIJNS4_4SM904GMMA28MMA_64x128x16_F32BF16BF16_SSILNSN_5MajorE0ELSP_0ELNSN_7ScaleInE1ELSQ_1EEEEEENS4_6LayoutINS5_IJNSA_ILi2EEESB_SB_EEENS5_IJSB_NSA_ILi0EEESW_EEEEENS5_IJNS4_10UnderscoreESZ_SZ_EEEEENS4_13SM90_TMA_LOADENS4_14ComposedLayoutINS4_7SwizzleILi2ELi4ELi3EEENS4_18smem_ptr_flag_bitsILi16EEENST_INS5_IJNSA_ILi8EEESG_EEENS5_IJSG_SB_EEEEEEEvNS4_8identityES12_S1C_vS1D_EENS_8epilogue10collective6detail29Sm90TmaWarpSpecializedAdapterINS1G_15DefaultEpilogueISI_SJ_SJ_NS1F_6thread17LinearCombinationISI_Li1EffLNS1K_9ScaleType4KindE0ELNS_15FloatRoundStyleE2ESI_EENS1_15EpilogueDefaultEEEEEvvEEEEvNT_6ParamsE)
        .other          _ZN7cutlass13device_kernelINS_4gemm6kernel13GemmUniversalIN4cute5tupleIJiiiiEEENS1_10collective13CollectiveMmaINS1_34MainloopSm90TmaGmmaWarpSpecializedILi14ENS5_IJNS4_1CILi1EEESB_SB_EEENS1_35KernelTmaWarpSpecializedCooperativeEEENS5_IJNSA_ILi128EEESF_NSA_ILi32EEEEEENS_10bfloat16_tENS5_IJlSB_lEEESI_SJ_NS4_8TiledMMAINS4_8MMA_AtomIJNS4_4SM904GMMA28MMA_64x128x16_F32BF16BF16_SSILNSN_5MajorE0ELSP_0ELNSN_7ScaleInE1ELSQ_1EEEEEENS4_6LayoutINS5_IJNSA_ILi2EEESB_SB_EEENS5_IJSB_NSA_ILi0EEESW_EEEEENS5_IJNS4_10UnderscoreESZ_SZ_EEEEENS4_13SM90_TMA_LOADENS4_14ComposedLayoutINS4_7SwizzleILi2ELi4ELi3EEENS4_18smem_ptr_flag_bitsILi16EEENST_INS5_IJNSA_ILi8EEESG_EEENS5_IJSG_SB_EEEEEEEvNS4_8identityES12_S1C_vS1D_EENS_8epilogue10collective6detail29Sm90TmaWarpSpecializedAdapterINS1G_15DefaultEpilogueISI_SJ_SJ_NS1F_6thread17LinearCombinationISI_Li1EffLNS1K_9ScaleType4KindE0ELNS_15FloatRoundStyleE2ESI_EENS1_15EpilogueDefaultEEEEEvvEEEEvNT_6ParamsE,@"STO_CUDA_ENTRY STV_DEFAULT"
_ZN7cutlass13device_kernelINS_4gemm6kernel13GemmUniversalIN4cute5tupleIJiiiiEEENS1_10collective13CollectiveMmaINS1_34MainloopSm90TmaGmmaWarpSpecializedILi14ENS5_IJNS4_1CILi1EEESB_SB_EEENS1_35KernelTmaWarpSpecializedCooperativeEEENS5_IJNSA_ILi128EEESF_NSA_ILi32EEEEEENS_10bfloat16_tENS5_IJlSB_lEEESI_SJ_NS4_8TiledMMAINS4_8MMA_AtomIJNS4_4SM904GMMA28MMA_64x128x16_F32BF16BF16_SSILNSN_5MajorE0ELSP_0ELNSN_7ScaleInE1ELSQ_1EEEEEENS4_6LayoutINS5_IJNSA_ILi2EEESB_SB_EEENS5_IJSB_NSA_ILi0EEESW_EEEEENS5_IJNS4_10UnderscoreESZ_SZ_EEEEENS4_13SM90_TMA_LOADENS4_14ComposedLayoutINS4_7SwizzleILi2ELi4ELi3EEENS4_18smem_ptr_flag_bitsILi16EEENST_INS5_IJNSA_ILi8EEESG_EEENS5_IJSG_SB_EEEEEEEvNS4_8identityES12_S1C_vS1D_EENS_8epilogue10collective6detail29Sm90TmaWarpSpecializedAdapterINS1G_15DefaultEpilogueISI_SJ_SJ_NS1F_6thread17LinearCombinationISI_Li1EffLNS1K_9ScaleType4KindE0ELNS_15FloatRoundStyleE2ESI_EENS1_15EpilogueDefaultEEEEEvvEEEEvNT_6ParamsE:
[----:B------:R-:W0:Y:S01]  /*0000*/  LDC R1, c[0x0][0x28] ;  /* 0x00000a00ff017b82 */ /* 0x000e220000000800 */
[----:B------:R-:W1:Y:S01]  /*0010*/  S2R R18, SR_TID.X ;  /* 0x0000000000127919 */ /* 0x000e620000002100 */
[----:B------:R-:W-:Y:S01]  /*0020*/  ELECT P0, URZ, PT ;  /* 0x00000000003f782f */ /* 0x000fe20003800000 */
[----:B------:R-:W-:Y:S01]  /*0030*/  BSSY B0, `(.L_x_0) ;  /* 0x000000f000007945 */ /* 0x000fe20003800000 */
[--C-:B-1----:R-:W-:Y:S02]  /*0040*/  SHF.R.U32.HI R0, RZ, 0x5, R18.reuse ;  /* 0x00000005ff007819 */ /* 0x102fe40000011612 */
[----:B------:R-:W-:-:S03]  /*0050*/  SHF.R.U32.HI R22, RZ, 0x7, R18 ;  /* 0x00000007ff167819 */ /* 0x000fc60000011612 */
[----:B------:R-:W1:Y:S04]  /*0060*/  SHFL.IDX PT, R5, R0, RZ, 0x1f ;  /* 0x00001fff00057589 */ /* 0x000e6800000e0000 */
[----:B------:R2:W3:Y:S01]  /*0070*/  SHFL.IDX PT, R8, R22, RZ, 0x1f ;  /* 0x00001fff16087589 */ /* 0x0004e200000e0000 */
[----:B-1----:R-:W-:-:S13]  /*0080*/  ISETP.NE.OR P0, PT, R5, RZ, !P0 ;  /* 0x000000ff0500720c */ /* 0x002fda0004705670 */
[----:B0-23--:R-:W-:Y:S05]  /*0090*/  @P0 BRA `(.L_x_1) ;  /* 0x0000000000200947 */ /* 0x00dfea0003800000 */
[----:B------:R-:W-:Y:S02]  /*00a0*/  ULDC.64 UR4, c[0x0][0x198] ;  /* 0x0000660000047ab9 */ /* 0x000fe40000000a00 */
[----:B------:R-:W-:Y:S02]  /*00b0*/  UIADD3 UR6, UP0, UR4, 0xf0, URZ ;  /* 0x000000f004067890 */ /* 0x000fe4000ff1e03f */
[----:B------:R-:W-:Y:S02]  /*00c0*/  UIADD3 UR4, UP1, UR4, 0x1f0, URZ ;  /* 0x000001f004047890 */ /* 0x000fe4000ff3e03f */
[----:B------:R-:W-:Y:S02]  /*00d0*/  UIADD3.X UR7, URZ, UR5, URZ, UP0, !UPT ;  /* 0x000000053f077290 */ /* 0x000fe400087fe43f */
[----:B------:R-:W-:-:S07]  /*00e0*/  UIADD3.X UR5, URZ, UR5, URZ, UP1, !UPT ;  /* 0x000000053f057290 */ /* 0x000fce0008ffe43f */
[----:B------:R0:W-:Y:S02]  /*00f0*/  UTMACCTL.PF [UR6] ;  /* 0x00000000060079b9 */ /* 0x0001e40008040000 */
[----:B------:R0:W-:Y:S02]  /*0100*/  UTMACCTL.PF [UR4] ;  /* 0x00000000040079b9 */ /* 0x0001e40008040000 */
[----:B0-----:R-:W-:Y:S01]  /*0110*/  NOP ;  /* 0x0000000000007918 */ /* 0x001fe20000000000 */
.L_x_1:
[----:B------:R-:W-:Y:S05]  /*0120*/  BSYNC B0 ;  /* 0x0000000000007941 */ /* 0x000fea0003800000 */
.L_x_0:
[----:B------:R-:W0:Y:S02]  /*0130*/  SHFL.IDX PT, R2, R0, RZ, 0x1f ;  /* 0x00001fff00027589 */ /* 0x000e2400000e0000 */
[----:B0-----:R-:W-:-:S13]  /*0140*/  ISETP.NE.AND P0, PT, R2, RZ, PT ;  /* 0x000000ff0200720c */ /* 0x001fda0003f05270 */
[----:B------:R-:W-:Y:S05]  /*0150*/  @P0 BRA `(.L_x_2) ;  /* 0x0000000000b40947 */ /* 0x000fea0003800000 */
[----:B------:R-:W-:Y:S01]  /*0160*/  ELECT P0, URZ, PT ;  /* 0x00000000003f782f */ /* 0x000fe20003800000 */
[----:B------:R-:W-:-:S12]  /*0170*/  BSSY B0, `(.L_x_2) ;  /* 0x000002b000007945 */ /* 0x000fd80003800000 */
[----:B------:R-:W-:Y:S05]  /*0180*/  @!P0 BRA `(.L_x_3) ;  /* 0x0000000000a48947 */ /* 0x000fea0003800000 */
[----:B------:R-:W0:Y:S01]  /*0190*/  S2UR UR8, SR_CgaCtaId ;  /* 0x00000000000879c3 */ /* 0x000e220000008800 */
[----:B------:R-:W-:Y:S01]  /*01a0*/  UMOV UR4, 0x400 ;  /* 0x0000040000047882 */ /* 0x000fe20000000000 */
[----:B------:R-:W-:Y:S01]  /*01b0*/  UMOV UR5, 0x1 ;  /* 0x0000000100057882 */ /* 0x000fe20000000000 */
[----:B------:R-:W-:Y:S02]  /*01c0*/  UMOV UR6, 0x100 ;  /* 0x0000010000067882 */ /* 0x000fe40000000000 */
[----:B------:R-:W-:-:S04]  /*01d0*/  UIADD3 UR6, -UR6, 0x100000, URZ ;  /* 0x0010000006067890 */ /* 0x000fc8000fffe13f */
[----:B------:R-:W-:Y:S02]  /*01e0*/  USHF.L.U32 UR7, UR6, 0xb, URZ ;  /* 0x0000000b06077899 */ /* 0x000fe4000800063f */
[----:B------:R-:W-:Y:S02]  /*01f0*/  USHF.L.U32 UR6, UR6, 0x1, URZ ;  /* 0x0000000106067899 */ /* 0x000fe4000800063f */
[----:B0-----:R-:W-:Y:S02]  /*0200*/  ULEA UR8, UR8, UR4, 0x18 ;  /* 0x0000000408087291 */ /* 0x001fe4000f8ec03f */
[----:B------:R-:W-:-:S04]  /*0210*/  UIADD3 UR4, -UR5, 0x100000, URZ ;  /* 0x0010000005047890 */ /* 0x000fc8000fffe13f */
[----:B------:R-:W-:Y:S02]  /*0220*/  USHF.L.U32 UR5, UR4, 0xb, URZ ;  /* 0x0000000b04057899 */ /* 0x000fe4000800063f */
[----:B------:R-:W-:Y:S01]  /*0230*/  USHF.L.U32 UR4, UR4, 0x1, URZ ;  /* 0x0000000104047899 */ /* 0x000fe2000800063f */
[----:B------:R-:W0:Y:S11]  /*0240*/  FENCE.VIEW.ASYNC.S ;  /* 0x00000000000073c6 */ /* 0x000e360000000000 */
[----:B0-----:R0:W1:Y:S01]  /*0250*/  SYNCS.EXCH.64 URZ, [UR8], UR4 ;  /* 0x00000004083f75b2 */ /* 0x0010620008000100 */
[----:B------:R0:W2:Y:S01]  /*0260*/  SYNCS.EXCH.64 URZ, [UR8+0x70], UR6 ;  /* 0x00007006083f75b2 */ /* 0x0000a20008000100 */
[----:B------:R0:W3:Y:S01]  /*0270*/  SYNCS.EXCH.64 URZ, [UR8+0x8], UR4 ;  /* 0x00000804083f75b2 */ /* 0x0000e20008000100 */
[----:B------:R0:W4:Y:S01]  /*0280*/  SYNCS.EXCH.64 URZ, [UR8+0x78], UR6 ;  /* 0x00007806083f75b2 */ /* 0x0001220008000100 */
[----:B------:R0:W0:Y:S01]  /*0290*/  SYNCS.EXCH.64 URZ, [UR8+0x10], UR4 ;  /* 0x00001004083f75b2 */ /* 0x0000220008000100 */
        /* <DEDUP_REMOVED lines=23> */
[----:B-1234-:R-:W-:Y:S01]  /*0410*/  NOP ;  /* 0x0000000000007918 */ /* 0x01efe20000000000 */
.L_x_3:
[----:B0-----:R-:W-:Y:S05]  /*0420*/  BSYNC B0 ;  /* 0x0000000000007941 */ /* 0x001fea0003800000 */
.L_x_2:
[----:B------:R-:W0:Y:S01]  /*0430*/  SHFL.IDX PT, R0, R0, RZ, 0x1f ;  /* 0x00001fff00007589 */ /* 0x000e2200000e0000 */
[----:B------:R-:W-:Y:S01]  /*0440*/  ELECT P0, URZ, PT ;  /* 0x00000000003f782f */ /* 0x000fe20003800000 */
[----:B------:R-:W1:Y:S01]  /*0450*/  LDC R2, c[0x0][0x65c] ;  /* 0x00019700ff027b82 */ /* 0x000e620000000800 */
[----:B------:R-:W-:Y:S01]  /*0460*/  SHF.R.S32.HI R6, RZ, 0x1f, R5 ;  /* 0x0000001fff067819 */ /* 0x000fe20000011405 */
[----:B------:R-:W2:Y:S01]  /*0470*/  S2R R3, SR_CTAID.Y ;  /* 0x0000000000037919 */ /* 0x000ea20000002600 */
[----:B------:R-:W-:Y:S01]  /*0480*/  UMOV UR4, 0x20 ;  /* 0x0000002000047882 */ /* 0x000fe20000000000 */
[----:B------:R-:W-:Y:S01]  /*0490*/  ISETP.NE.AND P2, PT, R8, RZ, PT ;  /* 0x000000ff0800720c */ /* 0x000fe20003f45270 */
[----:B------:R-:W-:Y:S01]  /*04a0*/  NOP ;  /* 0x0000000000007918 */ /* 0x000fe20000000000 */
[----:B------:R-:W3:Y:S01]  /*04b0*/  S2R R4, SR_CTAID.X ;  /* 0x0000000000047919 */ /* 0x000ee20000002500 */
[----:B------:R-:W-:Y:S01]  /*04c0*/  LEA.HI R6, R6, R5, RZ, 0x2 ;  /* 0x0000000506067211 */ /* 0x000fe200078f10ff */
[----:B------:R-:W-:Y:S01]  /*04d0*/  NOP ;  /* 0x0000000000007918 */ /* 0x000fe20000000000 */
[----:B0-----:R-:W-:-:S02]  /*04e0*/  ISETP.NE.OR P0, PT, R0, RZ, !P0 ;  /* 0x000000ff0000720c */ /* 0x001fc40004705670 */
[----:B-1----:R-:W-:-:S04]  /*04f0*/  ISETP.NE.AND P3, PT, R2, 0x1, PT ;  /* 0x000000010200780c */ /* 0x002fc80003f65270 */
[----:B------:R-:W-:Y:S02]  /*0500*/  P2R R0, PR, RZ, 0x8 ;  /* 0x00000008ff007803 */ /* 0x000fe40000000000 */
[----:B------:R-:W-:-:S05]  /*0510*/  LOP3.LUT R0, R6, 0xfffffffc, RZ, 0xc0, !PT ;  /* 0xfffffffc06007812 */ /* 0x000fca00078ec0ff */
[----:B------:R-:W-:Y:S01]  /*0520*/  VOTEU.ALL UP0, P0 ;  /* 0x00000000003f7886 */ /* 0x000fe20000000000 */
[----:B------:R-:W-:Y:S01]  /*0530*/  IMAD.IADD R0, R5, 0x1, -R0 ;  /* 0x0000000105007824 */ /* 0x000fe200078e0a00 */
[----:B------:R-:W3:Y:S01]  /*0540*/  @P3 LDC R17, c[0x0][0x10] ;  /* 0x00000400ff113b82 */ /* 0x000ee20000000800 */
[----:B------:R-:W-:Y:S01]  /*0550*/  VOTEU.ALL UP1, P0 ;  /* 0x00000000003f7886 */ /* 0x000fe20000020000 */
[----:B--2---:R-:W-:Y:S01]  /*0560*/  @P3 IMAD.MOV.U32 R6, RZ, RZ, R3 ;  /* 0x000000ffff063224 */ /* 0x004fe200078e0003 */
[----:B------:R-:W-:Y:S01]  /*0570*/  @!UP0 UMOV UR6, 0x400 ;  /* 0x0000040000068882 */ /* 0x000fe20000000000 */
[----:B------:R-:W-:-:S04]  /*0580*/  @!UP0 UIADD3 UR4, -UR4, 0x100000, URZ ;  /* 0x0010000004048890 */ /* 0x000fc8000fffe13f */
[----:B------:R-:W-:Y:S02]  /*0590*/  @!UP0 USHF.L.U32 UR5, UR4, 0xb, URZ ;  /* 0x0000000b04058899 */ /* 0x000fe4000800063f */
[----:B------:R-:W-:Y:S01]  /*05a0*/  @!UP0 USHF.L.U32 UR4, UR4, 0x1, URZ ;  /* 0x0000000104048899 */ /* 0x000fe2000800063f */
[----:B------:R-:W-:Y:S02]  /*05b0*/  @P3 IMAD.MOV.U32 R7, RZ, RZ, RZ ;  /* 0x000000ffff073224 */ /* 0x000fe400078e00ff */
[----:B------:R-:W-:Y:S01]  /*05c0*/  IMAD.MOV.U32 R5, RZ, RZ, RZ ;  /* 0x000000ffff057224 */ /* 0x000fe200078e00ff */
[----:B------:R-:W0:Y:S01]  /*05d0*/  @!UP0 S2UR UR7, SR_CgaCtaId ;  /* 0x00000000000789c3 */ /* 0x000e220000008800 */
[----:B------:R-:W-:-:S07]  /*05e0*/  @P3 IMAD.MOV.U32 R11, RZ, RZ, RZ ;  /* 0x000000ffff0b3224 */ /* 0x000fce00078e00ff */
[----:B------:R-:W1:Y:S01]  /*05f0*/  @!P3 LDC R9, c[0x0][0xc] ;  /* 0x00000300ff09bb82 */ /* 0x000e620000000800 */
[----:B---3--:R-:W-:-:S04]  /*0600*/  @P3 IMAD.WIDE.U32 R16, R4, R17, R6 ;  /* 0x0000001104103225 */ /* 0x008fc800078e0006 */
[----:B------:R-:W-:Y:S01]  /*0610*/  @P3 IMAD.IADD R17, R17, 0x1, R11 ;  /* 0x0000000111113824 */ /* 0x000fe200078e020b */
[----:B0-----:R-:W-:Y:S01]  /*0620*/  @!UP0 ULEA UR6, UR7, UR6, 0x18 ;  /* 0x0000000607068291 */ /* 0x001fe2000f8ec03f */
[----:B------:R-:W-:Y:S01]  /*0630*/  VOTEU.ALL UP0, P0 ;  /* 0x00000000003f7886 */ /* 0x000fe20000000000 */
[----:B------:R-:W-:-:S04]  /*0640*/  ISETP.NE.AND P0, PT, R0, 0x3, PT ;  /* 0x000000030000780c */ /* 0x000fc80003f05270 */
[----:B------:R-:W-:Y:S01]  /*0650*/  ISETP.EQ.OR P0, PT, R0, RZ, !P0 ;  /* 0x000000ff0000720c */ /* 0x000fe20004702670 */
[----:B-1----:R-:W-:-:S03]  /*0660*/  @!P3 IMAD.WIDE.U32 R6, R9, R3, R4 ;  /* 0x000000030906b225 */ /* 0x002fc600078e0004 */
[C---:B------:R-:W-:Y:S01]  /*0670*/  ISETP.EQ.AND P0, PT, R8.reuse, RZ, P0 ;  /* 0x000000ff0800720c */ /* 0x040fe20000702270 */
[----:B------:R-:W-:Y:S01]  /*0680*/  VIADD R8, R8, 0xffffffff ;  /* 0xffffffff08087836 */ /* 0x000fe20000000000 */
[----:B------:R-:W0:Y:S02]  /*0690*/  FENCE.VIEW.ASYNC.S ;  /* 0x00000000000073c6 */ /* 0x000e240000000000 */
[----:B0-----:R0:W1:Y:S01]  /*06a0*/  @!UP0 SYNCS.EXCH.64 URZ, [UR6+0xf0], UR4 ;  /* 0x0000f004063f85b2 */ /* 0x0010620008000100 */
[----:B------:R-:W-:Y:S01]  /*06b0*/  @!P3 IMAD.MOV.U32 R16, RZ, RZ, R6 ;  /* 0x000000ffff10b224 */ /* 0x000fe200078e0006 */
[----:B------:R-:W-:Y:S01]  /*06c0*/  SEL R19, RZ, 0x1, !P0 ;  /* 0x00000001ff137807 */ /* 0x000fe20004000000 */
[----:B------:R-:W-:Y:S01]  /*06d0*/  @!P3 IMAD.MOV.U32 R17, RZ, RZ, R7 ;  /* 0x000000ffff11b224 */ /* 0x000fe200078e0007 */
[----:B------:R-:W-:-:S04]  /*06e0*/  ISETP.GE.U32.AND P1, PT, R8, 0x2, PT ;  /* 0x000000020800780c */ /* 0x000fc80003f26070 */
[----:B------:R-:W-:Y:S01]  /*06f0*/  SEL R19, R19, 0x2, P1 ;  /* 0x0000000213137807 */ /* 0x000fe20000800000 */
[----:B------:R0:W1:Y:S01]  /*0700*/  @!UP1 SYNCS.EXCH.64 URZ, [UR6+0xf8], UR4 ;  /* 0x0000f804063f95b2 */ /* 0x0000620008000100 */
[----:B------:R-:W-:Y:S01]  /*0710*/  NOP ;  /* 0x0000000000007918 */ /* 0x000fe20000000000 */
[----:B-1----:R-:W-:Y:S06]  /*0720*/  BAR.SYNC.DEFER_BLOCKING 0x0 ;  /* 0x0000000000007b1d */ /* 0x002fec0000010000 */
[----:B------:R-:W-:Y:S05]  /*0730*/  @!P2 BRA `(.L_x_4) ;  /* 0x0000005c0024a947 */ /* 0x000fea0003800000 */
[----:B------:R-:W-:-:S13]  /*0740*/  ISETP.GT.U32.AND P0, PT, R8, 0x1, PT ;  /* 0x000000010800780c */ /* 0x000fda0003f04070 */
[----:B0-----:R-:W-:Y:S05]  /*0750*/  @P0 EXIT ;  /* 0x000000000000094d */ /* 0x001fea0003800000 */
[----:B------:R-:W-:Y:S01]  /*0760*/  ULDC.64 UR4, c[0x0][0x650] ;  /* 0x0001940000047ab9 */ /* 0x000fe20000000a00 */
[----:B------:R-:W-:Y:S01]  /*0770*/  PRMT R0, RZ, 0x7610, R0 ;  /* 0x00007610ff007816 */ /* 0x000fe20000000000 */
[----:B------:R-:W-:Y:S01]  /*0780*/  IMAD.MOV.U32 R91, RZ, RZ, -0x1 ;  /* 0xffffffffff5b7424 */ /* 0x000fe200078e00ff */
[----:B------:R-:W-:Y:S01]  /*0790*/  ISETP.GE.U32.AND P0, PT, R16, UR4, PT ;  /* 0x0000000410007c0c */ /* 0x000fe2000bf06070 */
[----:B------:R-:W-:Y:S02]  /*07a0*/  IMAD.MOV.U32 R92, RZ, RZ, -0x1 ;  /* 0xffffffffff5c7424 */ /* 0x000fe400078e00ff */
[----:B------:R-:W-:Y:S01]  /*07b0*/  IMAD.MOV.U32 R89, RZ, RZ, -0x1 ;  /* 0xffffffffff597424 */ /* 0x000fe200078e00ff */
[----:B------:R-:W-:-:S13]  /*07c0*/  ISETP.GE.U32.AND.EX P0, PT, R17, UR5, PT, P0 ;  /* 0x0000000511007c0c */ /* 0x000fda000bf06100 */
[----:B------:R-:W-:Y:S05]  /*07d0*/  @P0 BRA `(.L_x_5) ;  /* 0x0000000400540947 */ /* 0x000fea0003800000 */
[----:B------:R-:W0:Y:S01]  /*07e0*/  LDC.64 R14, c[0x0][0x628] ;  /* 0x00018a00ff0e7b82 */ /* 0x000e220000000a00 */
[----:B------:R-:W-:Y:S02]  /*07f0*/  IMAD.MOV.U32 R6, RZ, RZ, R16 ;  /* 0x000000ffff067224 */ /* 0x000fe400078e0010 */
[----:B------:R-:W-:-:S05]  /*0800*/  IMAD.MOV.U32 R7, RZ, RZ, R17 ;  /* 0x000000ffff077224 */ /* 0x000fca00078e0011 */
[----:B------:R-:W1:Y:S08]  /*0810*/  LDC R0, c[0x0][0x630] ;  /* 0x00018c00ff007b82 */ /* 0x000e700000000800 */
[----:B------:R-:W2:Y:S01]  /*0820*/  LDC.64 R20, c[0x0][0x620] ;  /* 0x00018800ff147b82 */ /* 0x000ea20000000a00 */
[----:B0-----:R-:W-:-:S04]  /*0830*/  ISETP.NE.U32.AND P0, PT, R14, RZ, PT ;  /* 0x000000ff0e00720c */ /* 0x001fc80003f05070 */
[----:B------:R-:W-:-:S13]  /*0840*/  ISETP.NE.AND.EX P0, PT, R15, RZ, PT, P0 ;  /* 0x000000ff0f00720c */ /* 0x000fda0003f05300 */
[----:B-12---:R-:W-:Y:S05]  /*0850*/  @!P0 BRA `(.L_x_6) ;  /* 0x0000000000288947 */ /* 0x006fea0003800000 */
[----:B------:R-:W0:Y:S02]  /*0860*/  LDC R11, c[0x0][0x634] ;  /* 0x00018d00ff0b7b82 */ /* 0x000e240000000800 */
[----:B0-----:R-:W-:-:S05]  /*0870*/  IADD3 R11, P0, R16, R11, RZ ;  /* 0x0000000b100b7210 */ /* 0x001fca0007f1e0ff */
[----:B------:R-:W-:-:S04]  /*0880*/  IMAD.X R13, RZ, RZ, R17, P0 ;  /* 0x000000ffff0d7224 */ /* 0x000fc800000e0611 */
[----:B------:R-:W-:-:S04]  /*0890*/  IMAD.WIDE.U32 R6, R13, R14, RZ ;  /* 0x0000000e0d067225 */ /* 0x000fc800078e00ff */
[----:B------:R-:W-:-:S04]  /*08a0*/  IMAD.WIDE.U32 R8, P0, R11, R15, R6 ;  /* 0x0000000f0b087225 */ /* 0x000fc80007800006 */
[----:B------:R-:W-:-:S04]  /*08b0*/  IMAD.WIDE.U32 R6, R11, R14, RZ ;  /* 0x0000000e0b067225 */ /* 0x000fc800078e00ff */
[----:B------:R-:W-:Y:S01]  /*08c0*/  IMAD.X R11, RZ, RZ, RZ, P0 ;  /* 0x000000ffff0b7224 */ /* 0x000fe200000e06ff */
[----:B------:R-:W-:Y:S01]  /*08d0*/  IADD3 RZ, P0, R7, R8, RZ ;  /* 0x0000000807ff7210 */ /* 0x000fe20007f1e0ff */
[----:B------:R-:W-:-:S04]  /*08e0*/  IMAD.MOV.U32 R10, RZ, RZ, R9 ;  /* 0x000000ffff0a7224 */ /* 0x000fc800078e0009 */
[----:B------:R-:W-:-:S08]  /*08f0*/  IMAD.WIDE.U32.X R6, R13, R15, R10, P0 ;  /* 0x0000000f0d067225 */ /* 0x000fd000000e040a */
.L_x_6:
[-CC-:B------:R-:W-:Y:S01]  /*0900*/  SHF.R.U64 R89, R6, R0.reuse, R7.reuse ;  /* 0x0000000006597219 */ /* 0x180fe20000001207 */
[----:B------:R-:W0:Y:S01]  /*0910*/  LDC R10, c[0x0][0x618] ;  /* 0x00018600ff0a7b82 */ /* 0x000e220000000800 */
[----:B------:R-:W-:Y:S01]  /*0920*/  SHF.R.U32.HI R5, RZ, R0, R7 ;  /* 0x00000000ff057219 */ /* 0x000fe20000011607 */
[----:B------:R-:W-:Y:S01]  /*0930*/  ULDC UR4, c[0x0][0x150] ;  /* 0x0000540000047ab9 */ /* 0x000fe20000000800 */
[----:B------:R-:W-:Y:S02]  /*0940*/  IADD3 R9, P0, RZ, -R89, RZ ;  /* 0x80000059ff097210 */ /* 0x000fe40007f1e0ff */
[----:B------:R-:W-:-:S03]  /*0950*/  I2FP.F32.U32 R0, R4 ;  /* 0x0000000400007245 */ /* 0x000fc60000201000 */
[----:B------:R-:W1:Y:S01]  /*0960*/  LDC.64 R28, c[0x0][0x640] ;  /* 0x00019000ff1c7b82 */ /* 0x000e620000000a00 */
[----:B------:R-:W-:Y:S02]  /*0970*/  IMAD.X R11, RZ, RZ, ~R5, P0 ;  /* 0x000000ffff0b7224 */ /* 0x000fe400000e0e05 */
[----:B------:R-:W-:Y:S01]  /*0980*/  FMUL R0, R0, UR4 ;  /* 0x0000000400007c20 */ /* 0x000fe20008400000 */
[----:B------:R-:W-:Y:S01]  /*0990*/  IMAD.WIDE.U32 R6, R9, R20, R16 ;  /* 0x0000001409067225 */ /* 0x000fe200078e0010 */
[----:B------:R-:W-:-:S03]  /*09a0*/  ULDC UR4, c[0x0][0x154] ;  /* 0x0000550000047ab9 */ /* 0x000fc60000000800 */
[----:B------:R-:W-:Y:S01]  /*09b0*/  IMAD R8, R11, R20, RZ ;  /* 0x000000140b087224 */ /* 0x000fe200078e02ff */
[----:B------:R-:W2:Y:S01]  /*09c0*/  LDC R5, c[0x0][0x144] ;  /* 0x00005100ff057b82 */ /* 0x000ea20000000800 */
[----:B------:R-:W3:Y:S02]  /*09d0*/  F2I.U32.TRUNC.NTZ R0, R0 ;  /* 0x0000000000007305 */ /* 0x000ee4000020f000 */
[----:B------:R-:W-:-:S04]  /*09e0*/  IMAD R9, R9, R21, R8 ;  /* 0x0000001509097224 */ /* 0x000fc800078e0208 */
[----:B------:R-:W-:Y:S01]  /*09f0*/  IMAD.IADD R7, R7, 0x1, R9 ;  /* 0x0000000107077824 */ /* 0x000fe200078e0209 */
[----:B------:R-:W4:Y:S01]  /*0a00*/  LDC R12, c[0x0][0x608] ;  /* 0x00018200ff0c7b82 */ /* 0x000f220000000800 */
[----:B------:R-:W-:-:S03]  /*0a10*/  IMAD.MOV.U32 R9, RZ, RZ, -0x1 ;  /* 0xffffffffff097424 */ /* 0x000fc600078e00ff */
[-CC-:B0-----:R-:W-:Y:S02]  /*0a20*/  SHF.R.U64 R20, R6, R10.reuse, R7.reuse ;  /* 0x0000000a06147219 */ /* 0x181fe40000001207 */
[----:B------:R-:W-:Y:S02]  /*0a30*/  I2FP.F32.U32 R6, R3 ;  /* 0x0000000300067245 */ /* 0x000fe40000201000 */
[----:B------:R-:W0:Y:S01]  /*0a40*/  LDC R26, c[0x0][0x658] ;  /* 0x00019600ff1a7b82 */ /* 0x000e220000000800 */
[----:B-1----:R-:W-:Y:S01]  /*0a50*/  ISETP.NE.U32.AND P0, PT, R28, RZ, PT ;  /* 0x000000ff1c00720c */ /* 0x002fe20003f05070 */
[----:B---3--:R-:W-:Y:S01]  /*0a60*/  IMAD.MOV R8, RZ, RZ, -R0 ;  /* 0x000000ffff087224 */ /* 0x008fe200078e0a00 */
[----:B------:R-:W-:Y:S01]  /*0a70*/  SHF.R.U32.HI R7, RZ, R10, R7 ;  /* 0x0000000aff077219 */ /* 0x000fe20000011607 */
[----:B------:R-:W-:Y:S01]  /*0a80*/  FMUL R6, R6, UR4 ;  /* 0x0000000406067c20 */ /* 0x000fe20008400000 */
[----:B------:R-:W-:-:S03]  /*0a90*/  ISETP.NE.AND.EX P0, PT, R29, RZ, PT, P0 ;  /* 0x000000ff1d00720c */ /* 0x000fc60003f05300 */
[----:B------:R-:W1:Y:S01]  /*0aa0*/  LDC R14, c[0x0][0x148] ;  /* 0x00005200ff0e7b82 */ /* 0x000e620000000800 */
[----:B--2---:R-:W-:-:S07]  /*0ab0*/  IMAD R0, R5, R8, R4 ;  /* 0x0000000805007224 */ /* 0x004fce00078e0204 */
[----:B------:R-:W2:Y:S01]  /*0ac0*/  LDC R24, c[0x0][0x600] ;  /* 0x00018000ff187b82 */ /* 0x000ea20000000800 */
[-CC-:B----4-:R-:W-:Y:S02]  /*0ad0*/  SHF.R.U64 R30, R20, R12.reuse, R7.reuse ;  /* 0x0000000c141e7219 */ /* 0x190fe40000001207 */
[----:B------:R-:W-:Y:S01]  /*0ae0*/  SHF.R.U32.HI R5, RZ, R12, R7 ;  /* 0x0000000cff057219 */ /* 0x000fe20000011607 */
[----:B------:R-:W-:Y:S01]  /*0af0*/  IMAD.MOV.U32 R7, RZ, RZ, 0x1 ;  /* 0x00000001ff077424 */ /* 0x000fe200078e00ff */
[----:B------:R3:W4:Y:S03]  /*0b00*/  F2I.U32.TRUNC.NTZ R12, R6 ;  /* 0x00000006000c7305 */ /* 0x000726000020f000 */
[----:B------:R-:W1:Y:S01]  /*0b10*/  LDC R15, c[0x0][0x648] ;  /* 0x00019200ff0f7b82 */ /* 0x000e620000000800 */
[-C--:B0-----:R-:W-:Y:S02]  /*0b20*/  SHF.L.U32 R4, R9, R26.reuse, RZ ;  /* 0x0000001a09047219 */ /* 0x081fe400000006ff */
[----:B------:R-:W-:-:S02]  /*0b30*/  SHF.R.U64 R32, R30, R26, R5 ;  /* 0x0000001a1e207219 */ /* 0x000fc40000001205 */
[----:B------:R-:W-:Y:S02]  /*0b40*/  LOP3.LUT R11, RZ, R4, RZ, 0x33, !PT ;  /* 0x00000004ff0b7212 */ /* 0x000fe400078e33ff */
[-C--:B------:R-:W-:Y:S01]  /*0b50*/  SHF.R.U32.HI R5, RZ, R26.reuse, R5 ;  /* 0x0000001aff057219 */ /* 0x080fe20000011605 */
[----:B------:R-:W0:Y:S01]  /*0b60*/  LDC R21, c[0x0][0x638] ;  /* 0x00018e00ff157b82 */ /* 0x000e220000000800 */
[----:B------:R-:W-:Y:S01]  /*0b70*/  SHF.L.U32 R10, R7, R26, RZ ;  /* 0x0000001a070a7219 */ /* 0x000fe200000006ff */
[----:B------:R-:W-:-:S06]  /*0b80*/  IMAD.MOV.U32 R4, RZ, RZ, R32 ;  /* 0x000000ffff047224 */ /* 0x000fcc00078e0020 */
[----:B------:R-:W0:Y:S01]  /*0b90*/  LDC R91, c[0x0][0x610] ;  /* 0x00018400ff5b7b82 */ /* 0x000e220000000800 */
[----:B---34-:R-:W-:Y:S05]  /*0ba0*/  @!P0 BRA `(.L_x_7) ;  /* 0x0000000000288947 */ /* 0x018fea0003800000 */
[----:B------:R-:W3:Y:S02]  /*0bb0*/  LDC R9, c[0x0][0x64c] ;  /* 0x00019300ff097b82 */ /* 0x000ee40000000800 */
[----:B---3--:R-:W-:-:S05]  /*0bc0*/  IADD3 R9, P0, R32, R9, RZ ;  /* 0x0000000920097210 */ /* 0x008fca0007f1e0ff */
        /* <DEDUP_REMOVED lines=8> */
.L_x_7:
[----:B-1----:R-:W-:Y:S01]  /*0c50*/  SHF.R.U64 R4, R4, R15, R5 ;  /* 0x0000000f04047219 */ /* 0x002fe20000001205 */
[----:B--2---:R-:W-:Y:S01]  /*0c60*/  VIADD R5, R24, 0xffffffff ;  /* 0xffffffff18057836 */ /* 0x004fe20000000000 */
[----:B------:R-:W-:Y:S01]  /*0c70*/  LOP3.LUT R11, R30, R11, RZ, 0xc0, !PT ;  /* 0x0000000b1e0b7212 */ /* 0x000fe200078ec0ff */
[----:B------:R-:W-:Y:S02]  /*0c80*/  IMAD.MOV R12, RZ, RZ, -R12 ;  /* 0x000000ffff0c7224 */ /* 0x000fe400078e0a0c */
[----:B------:R-:W-:Y:S02]  /*0c90*/  IMAD.MOV R6, RZ, RZ, -R4 ;  /* 0x000000ffff067224 */ /* 0x000fe400078e0a04 */
[----:B------:R-:W-:Y:S01]  /*0ca0*/  IMAD R11, R10, R4, R11 ;  /* 0x000000040a0b7224 */ /* 0x000fe200078e020b */
[----:B------:R-:W-:Y:S01]  /*0cb0*/  LOP3.LUT R4, R20, R5, RZ, 0xc0, !PT ;  /* 0x0000000514047212 */ /* 0x000fe200078ec0ff */
[----:B------:R-:W-:Y:S02]  /*0cc0*/  @P3 IMAD R0, R14, R12, R3 ;  /* 0x0000000c0e003224 */ /* 0x000fe400078e0203 */
[----:B0-----:R-:W-:-:S02]  /*0cd0*/  IMAD R3, R6, R21, R32 ;  /* 0x0000001506037224 */ /* 0x001fc400078e0220 */
[----:B------:R-:W-:Y:S02]  /*0ce0*/  IMAD R91, R11, R91, R0 ;  /* 0x0000005b0b5b7224 */ /* 0x000fe400078e0200 */
[----:B------:R-:W-:Y:S02]  /*0cf0*/  IMAD R4, R3, R24, R4 ;  /* 0x0000001803047224 */ /* 0x000fe400078e0204 */
[----:B------:R-:W-:-:S03]  /*0d00*/  IMAD.MOV.U32 R0, RZ, RZ, 0x1 ;  /* 0x00000001ff007424 */ /* 0x000fc600078e00ff */
[----:B------:R-:W-:Y:S02]  /*0d10*/  SEL R92, R4, R91, !P3 ;  /* 0x0000005b045c7207 */ /* 0x000fe40005800000 */
[----:B------:R-:W-:-:S07]  /*0d20*/  SEL R91, R91, R4, !P3 ;  /* 0x000000045b5b7207 */ /* 0x000fce0005800000 */
.L_x_5:
[----:B------:R-:W-:-:S08]  /*0d30*/  NOP ;  /* 0x0000000000007918 */ /* 0x000fd00000000000 */
[----:B------:R-:W0:Y:S02]  /*0d40*/  USETMAXREG.TRY_ALLOC.CTAPOOL UP0, 0xe8 ;  /* 0x000000e8000079c8 */ /* 0x000e240008000600 */
[----:B0-----:R-:W-:-:S13]  /*0d50*/  PLOP3.LUT P0, PT, PT, PT, UP0, 0x80, 0x0 ;  /* 0x000000000000781c */ /* 0x001fda0003f0f008 */
[----:B------:R-:W-:Y:S05]  /*0d60*/  @!P0 BRA `(.L_x_5) ;  /* 0xfffffffc00f08947 */ /* 0x000fea000383ffff */
[----:B------:R-:W-:Y:S01]  /*0d70*/  ULDC.64 UR4, c[0x0][0x598] ;  /* 0x0001660000047ab9 */ /* 0x000fe20000000a00 */
[----:B------:R-:W-:Y:S01]  /*0d80*/  ULDC.64 UR36, c[0x0][0x208] ;  /* 0x0000820000247ab9 */ /* 0x000fe20000000a00 */
[----:B------:R-:W-:-:S04]  /*0d90*/  ISETP.NE.U32.AND P0, PT, RZ, UR4, PT ;  /* 0x00000004ff007c0c */ /* 0x000fc8000bf05070 */
[----:B------:R-:W-:-:S13]  /*0da0*/  ISETP.NE.AND.EX P0, PT, RZ, UR5, PT, P0 ;  /* 0x00000005ff007c0c */ /* 0x000fda000bf05300 */
[----:B------:R-:W-:Y:S05]  /*0db0*/  @!P0 BRA `(.L_x_8) ;  /* 0x00000000001c8947 */ /* 0x000fea0003800000 */
[----:B------:R-:W0:Y:S02]  /*0dc0*/  LDC.64 R4, c[0x0][0x598] ;  /* 0x00016600ff047b82 */ /* 0x000e240000000a00 */
[----:B0-----:R-:W2:Y:S02]  /*0dd0*/  LDG.E.64 R4, desc[UR36][R4.64] ;  /* 0x0000002404047981 */ /* 0x001ea4000c1e1b00 */
[----:B--2---:R-:W-:-:S04]  /*0de0*/  ISETP.NE.U32.AND P0, PT, R4, RZ, PT ;  /* 0x000000ff0400720c */ /* 0x004fc80003f05070 */
[----:B------:R-:W-:-:S13]  /*0df0*/  ISETP.NE.AND.EX P0, PT, R5, RZ, PT, P0 ;  /* 0x000000ff0500720c */ /* 0x000fda0003f05300 */
[----:B------:R-:W-:Y:S05]  /*0e00*/  @!P0 BRA `(.L_x_8) ;  /* 0x0000000000088947 */ /* 0x000fea0003800000 */
[----:B------:R0:W5:Y:S01]  /*0e10*/  LD.E R23, desc[UR36][R4.64] ;  /* 0x0000002404177980 */ /* 0x000162000c101900 */
[----:B------:R-:W-:Y:S05]  /*0e20*/  BRA `(.L_x_9) ;  /* 0x0000000000247947 */ /* 0x000fea0003800000 */
.L_x_8:
[----:B------:R-:W-:Y:S02]  /*0e30*/  ULDC.64 UR4, c[0x0][0x588] ;  /* 0x0001620000047ab9 */ /* 0x000fe40000000a00 */
[----:B------:R-:W-:-:S04]  /*0e40*/  ISETP.NE.U32.AND P0, PT, RZ, UR4, PT ;  /* 0x00000004ff007c0c */ /* 0x000fc8000bf05070 */
[----:B------:R-:W-:-:S13]  /*0e50*/  ISETP.NE.AND.EX P0, PT, RZ, UR5, PT, P0 ;  /* 0x00000005ff007c0c */ /* 0x000fda000bf05300 */
[----:B------:R-:W-:Y:S05]  /*0e60*/  @!P0 BRA `(.L_x_10) ;  /* 0x00000000000c8947 */ /* 0x000fea0003800000 */
[----:B------:R-:W0:Y:S02]  /*0e70*/  LDC.64 R4, c[0x0][0x588] ;  /* 0x00016200ff047b82 */ /* 0x000e240000000a00 */
[----:B0-----:R1:W5:Y:S01]  /*0e80*/  LDG.E R23, desc[UR36][R4.64] ;  /* 0x0000002404177981 */ /* 0x001362000c1e1900 */
[----:B------:R-:W-:Y:S05]  /*0e90*/  BRA `(.L_x_9) ;  /* 0x0000000000087947 */ /* 0x000fea0003800000 */
.L_x_10:
[----:B------:R-:W-:Y:S02]  /*0ea0*/  ULDC UR4, c[0x0][0x580] ;  /* 0x0001600000047ab9 */ /* 0x000fe40000000800 */
[----:B------:R-:W-:-:S07]  /*0eb0*/  IMAD.U32 R23, RZ, RZ, UR4 ;  /* 0x00000004ff177e24 */ /* 0x000fce000f8e00ff */
.L_x_9:
[----:B------:R-:W-:Y:S02]  /*0ec0*/  ULDC.64 UR4, c[0x0][0x5a0] ;  /* 0x0001680000047ab9 */ /* 0x000fe40000000a00 */
[----:B------:R-:W-:-:S04]  /*0ed0*/  ISETP.NE.U32.AND P0, PT, RZ, UR4, PT ;  /* 0x00000004ff007c0c */ /* 0x000fc8000bf05070 */
[----:B------:R-:W-:-:S13]  /*0ee0*/  ISETP.NE.AND.EX P0, PT, RZ, UR5, PT, P0 ;  /* 0x00000005ff007c0c */ /* 0x000fda000bf05300 */
[----:B------:R-:W-:Y:S05]  /*0ef0*/  @!P0 BRA `(.L_x_11) ;  /* 0x00000000001c8947 */ /* 0x000fea0003800000 */
[----:B01----:R-:W0:Y:S02]  /*0f00*/  LDC.64 R4, c[0x0][0x5a0] ;  /* 0x00016800ff047b82 */ /* 0x003e240000000a00 */
[----:B0-----:R-:W2:Y:S02]  /*0f10*/  LDG.E.64 R4, desc[UR36][R4.64] ;  /* 0x0000002404047981 */ /* 0x001ea4000c1e1b00 */
[----:B--2---:R-:W-:-:S04]  /*0f20*/  ISETP.NE.U32.AND P0, PT, R4, RZ, PT ;  /* 0x000000ff0400720c */ /* 0x004fc80003f05070 */
[----:B------:R-:W-:-:S13]  /*0f30*/  ISETP.NE.AND.EX P0, PT, R5, RZ, PT, P0 ;  /* 0x000000ff0500720c */ /* 0x000fda0003f05300 */
[----:B------:R-:W-:Y:S05]  /*0f40*/  @!P0 BRA `(.L_x_11) ;  /* 0x0000000000088947 */ /* 0x000fea0003800000 */
[----:B------:R0:W5:Y:S01]  /*0f50*/  LD.E R88, desc[UR36][R4.64] ;  /* 0x0000002404587980 */ /* 0x000162000c101900 */
[----:B------:R-:W-:Y:S05]  /*0f60*/  BRA `(.L_x_12) ;  /* 0x0000000000247947 */ /* 0x000fea0003800000 */
.L_x_11:
[----:B------:R-:W-:Y:S02]  /*0f70*/  ULDC.64 UR4, c[0x0][0x590] ;  /* 0x0001640000047ab9 */ /* 0x000fe40000000a00 */
[----:B------:R-:W-:-:S04]  /*0f80*/  ISETP.NE.U32.AND P0, PT, RZ, UR4, PT ;  /* 0x00000004ff007c0c */ /* 0x000fc8000bf05070 */
[----:B------:R-:W-:-:S13]  /*0f90*/  ISETP.NE.AND.EX P0, PT, RZ, UR5, PT, P0 ;  /* 0x00000005ff007c0c */ /* 0x000fda000bf05300 */
[----:B------:R-:W-:Y:S05]  /*0fa0*/  @!P0 BRA `(.L_x_13) ;  /* 0x00000000000c8947 */ /* 0x000fea0003800000 */
[----:B01----:R-:W0:Y:S02]  /*0fb0*/  LDC.64 R4, c[0x0][0x590] ;  /* 0x00016400ff047b82 */ /* 0x003e240000000a00 */
[----:B0-----:R1:W5:Y:S01]  /*0fc0*/  LDG.E R88, desc[UR36][R4.64] ;  /* 0x0000002404587981 */ /* 0x001362000c1e1900 */
[----:B------:R-:W-:Y:S05]  /*0fd0*/  BRA `(.L_x_12) ;  /* 0x0000000000087947 */ /* 0x000fea0003800000 */
.L_x_13:
[----:B------:R-:W-:Y:S02]  /*0fe0*/  ULDC UR4, c[0x0][0x584] ;  /* 0x0001610000047ab9 */ /* 0x000fe40000000800 */
[----:B------:R-:W-:-:S07]  /*0ff0*/  IMAD.U32 R88, RZ, RZ, UR4 ;  /* 0x00000004ff587e24 */ /* 0x000fce000f8e00ff */
.L_x_12:
[----:B------:R-:W-:-:S13]  /*1000*/  LOP3.LUT P0, RZ, R0, 0xff, RZ, 0xc0, !PT ;  /* 0x000000ff00ff7812 */ /* 0x000fda000780c0ff */
[----:B------:R-:W-:Y:S05]  /*1010*/  @!P0 EXIT ;  /* 0x000000000000894d */ /* 0x000fea0003800000 */
[----:B------:R-:W-:Y:S01]  /*1020*/  ULDC UR4, c[0x0][0x28c] ;  /* 0x0000a30000047ab9 */ /* 0x000fe20000000800 */
[----:B------:R-:W-:Y:S01]  /*1030*/  LOP3.LUT R90, R19, 0x1, RZ, 0xfc, !PT ;  /* 0x00000001135a7812 */ /* 0x000fe200078efcff */
[----:B------:R-:W-:Y:S01]  /*1040*/  UIADD3 UR4, UR4, 0x1f, URZ ;  /* 0x0000001f04047890 */ /* 0x000fe2000fffe03f */
[----:B------:R-:W-:Y:S01]  /*1050*/  UMOV UR38, URZ ;  /* 0x0000003f00267c82 */ /* 0x000fe20008000000 */
[----:B------:R-:W-:Y:S02]  /*1060*/  UMOV UR39, URZ ;  /* 0x0000003f00277c82 */ /* 0x000fe40008000000 */
[----:B------:R-:W-:-:S04]  /*1070*/  USHF.R.S32.HI UR5, URZ, 0x1f, UR4 ;  /* 0x0000001f3f057899 */ /* 0x000fc80008011404 */
[----:B------:R-:W-:-:S04]  /*1080*/  ULEA.HI UR5, UR5, UR4, URZ, 0x5 ;  /* 0x0000000405057291 */ /* 0x000fc8000f8f283f */
[----:B------:R-:W-:-:S12]  /*1090*/  USHF.R.S32.HI UR40, URZ, 0x5, UR5 ;  /* 0x000000053f287899 */ /* 0x000fd80008011405 */
.L_x_159:
[----:B------:R-:W-:Y:S01]  /*10a0*/  LOP3.LUT R0, R18, 0x80, RZ, 0xc0, !PT ;  /* 0x0000008012007812 */ /* 0x000fe200078ec0ff */
[----:B--2---:R-:W2:Y:S01]  /*10b0*/  S2UR UR7, SR_CgaCtaId ;  /* 0x00000000000779c3 */ /* 0x004ea20000008800 */
[----:B------:R-:W-:Y:S02]  /*10c0*/  UMOV UR6, 0x400 ;  /* 0x0000040000067882 */ /* 0x000fe40000000000 */
[----:B------:R-:W-:-:S06]  /*10d0*/  SHF.R.U32.HI R0, RZ, 0x7, R0 ;  /* 0x00000007ff007819 */ /* 0x000fcc0000011600 */
[----:B---3--:R-:W3:Y:S01]  /*10e0*/  SHFL.IDX PT, R0, R0, RZ, 0x1f ;  /* 0x00001fff00007589 */ /* 0x008ee200000e0000 */
[----:B--2---:R-:W-:Y:S01]  /*10f0*/  ULEA UR42, UR7, UR6, 0x18 ;  /* 0x00000006072a7291 */ /* 0x004fe2000f8ec03f */
[----:B---3--:R-:W-:-:S13]  /*1100*/  R2UR UR4, R0 ;  /* 0x00000000000472ca */ /* 0x008fda00000e0000 */
[----:B------:R-:W-:-:S04]  /*1110*/  ULEA.HI UR5, UR4, UR4, URZ, 0x1 ;  /* 0x0000000404057291 */ /* 0x000fc8000f8f083f */
[----:B------:R-:W-:-:S04]  /*1120*/  ULOP3.LUT UR5, UR5, 0xffffe, URZ, 0xc0, !UPT ;  /* 0x000ffffe05057892 */ /* 0x000fc8000f8ec03f */
[----:B------:R-:W-:-:S03]  /*1130*/  UIADD3 UR5, UR4, -UR5, URZ ;  /* 0x8000000504057290 */ /* 0x000fc6000fffe03f */
[----:B------:R-:W-:Y:S01]  /*1140*/  ULDC UR4, c[0x0][0x28c] ;  /* 0x0000a30000047ab9 */ /* 0x000fe20000000800 */
[----:B------:R-:W-:Y:S01]  /*1150*/  ULEA UR5, UR5, UR42, 0xc ;  /* 0x0000002a05057291 */ /* 0x000fe2000f8e603f */
[----:B------:R-:W-:-:S03]  /*1160*/  ISETP.LT.AND P0, PT, RZ, UR4, PT ;  /* 0x00000004ff007c0c */ /* 0x000fc6000bf01270 */
[----:B------:R-:W-:-:S04]  /*1170*/  UIADD3 UR5, UR5, 0x200, URZ ;  /* 0x0000020005057890 */ /* 0x000fc8000fffe03f */
[----:B------:R-:W-:-:S04]  /*1180*/  USHF.R.U32.HI UR5, URZ, 0x4, UR5 ;  /* 0x000000043f057899 */ /* 0x000fc80008011605 */
[----:B------:R-:W-:Y:S02]  /*1190*/  ULOP3.LUT UR41, UR5, 0x3fff, URZ, 0xc0, !UPT ;  /* 0x00003fff05297892 */ /* 0x000fe4000f8ec03f */
[----:B-1--45:R-:W-:Y:S10]  /*11a0*/  @P0 BRA `(.L_x_14) ;  /* 0x0000000000400947 */ /* 0x032ff40003800000 */
[----:B------:R-:W-:Y:S01]  /*11b0*/  MOV R0, 0x0 ;  /* 0x0000000000007802 */ /* 0x000fe20000000f00 */
[----:B------:R-:W-:Y:S01]  /*11c0*/  ULDC.64 UR4, c[0x4][0x68] ;  /* 0x01001a0000047ab9 */ /* 0x000fe20000000a00 */
[----:B------:R-:W-:Y:S01]  /*11d0*/  ULDC.64 UR6, c[0x4][0x8] ;  /* 0x0100020000067ab9 */ /* 0x000fe20000000a00 */
[----:B01----:R-:W-:Y:S01]  /*11e0*/  IMAD.U32 R4, RZ, RZ, UR4 ;  /* 0x00000004ff047e24 */ /* 0x003fe2000f8e00ff */
[----:B------:R0:W1:Y:S01]  /*11f0*/  LDC.64 R14, c[0x4][R0] ;  /* 0x01000000000e7b82 */ /* 0x0000620000000a00 */
[----:B------:R-:W-:Y:S01]  /*1200*/  IMAD.U32 R5, RZ, RZ, UR5 ;  /* 0x00000005ff057e24 */ /* 0x000fe2000f8e00ff */
[----:B------:R-:W-:Y:S01]  /*1210*/  ULDC.64 UR4, c[0x4][0x70] ;  /* 0x01001c0000047ab9 */ /* 0x000fe20000000a00 */
[----:B------:R-:W-:Y:S02]  /*1220*/  IMAD.U32 R10, RZ, RZ, UR6 ;  /* 0x00000006ff0a7e24 */ /* 0x000fe4000f8e00ff */
[----:B------:R-:W-:Y:S02]  /*1230*/  IMAD.U32 R6, RZ, RZ, UR4 ;  /* 0x00000004ff067e24 */ /* 0x000fe4000f8e00ff */
[----:B------:R-:W-:-:S02]  /*1240*/  IMAD.U32 R7, RZ, RZ, UR5 ;  /* 0x00000005ff077e24 */ /* 0x000fc4000f8e00ff */
[----:B------:R-:W-:Y:S02]  /*1250*/  IMAD.U32 R11, RZ, RZ, UR7 ;  /* 0x00000007ff0b7e24 */ /* 0x000fe4000f8e00ff */
[----:B------:R-:W-:Y:S02]  /*1260*/  IMAD.MOV.U32 R8, RZ, RZ, 0x1e1 ;  /* 0x000001e1ff087424 */ /* 0x000fe400078e00ff */
[----:B------:R-:W-:Y:S02]  /*1270*/  IMAD.MOV.U32 R12, RZ, RZ, 0x1 ;  /* 0x00000001ff0c7424 */ /* 0x000fe400078e00ff */
[----:B0-----:R-:W-:-:S07]  /*1280*/  IMAD.MOV.U32 R13, RZ, RZ, RZ ;  /* 0x000000ffff0d7224 */ /* 0x001fce00078e00ff */
[----:B------:R-:W-:-:S07]  /*1290*/  LEPC R20, `(.L_x_14) ;  /* 0x000000001014794e */ /* 0x000fce0000000000 */
[----:B-1---5:R-:W-:Y:S05]  /*12a0*/  CALL.ABS.NOINC R14 ;  /* 0x000000000e007343 */ /* 0x022fea0003c00000 */
.L_x_14:
[----:B------:R-:W-:-:S13]  /*12b0*/  ISETP.NE.AND P0, PT, R90, 0x3, PT ;  /* 0x000000035a00780c */ /* 0x000fda0003f05270 */
[----:B------:R-:W-:Y:S05]  /*12c0*/  @!P0 BRA `(.L_x_15) ;  /* 0x0000000000048947 */ /* 0x000fea0003800000 */
[----:B------:R-:W-:Y:S01]  /*12d0*/  BPT.TRAP 0x1 ;  /* 0x000000040000795c */ /* 0x000fe20000300000 */
.L_x_15:
[----:B------:R-:W-:Y:S02]  /*12e0*/  IMAD.U32 R3, RZ, RZ, UR39 ;  /* 0x00000027ff037e24 */ /* 0x000fe4000f8e00ff */
[----:B------:R-:W-:-:S03]  /*12f0*/  IMAD.U32 R0, RZ, RZ, UR38 ;  /* 0x00000026ff007e24 */ /* 0x000fc6000f8e00ff */
[----:B------:R-:W-:Y:S02]  /*1300*/  LEA R3, R3, UR42, 0x3 ;  /* 0x0000002a03037c11 */ /* 0x000fe4000f8e18ff */
[----:B------:R-:W-:-:S04]  /*1310*/  SHF.L.U32 R0, R0, 0x1f, RZ ;  /* 0x0000001f00007819 */ /* 0x000fc800000006ff */
[----:B------:R2:W3:Y:S01]  /*1320*/  SYNCS.PHASECHK.TRANS64.TRYWAIT P1, [R3+URZ], R0 ;  /* 0x00000000030075a7 */ /* 0x0004e2000802017f */
[----:B------:R-:W-:Y:S05]  /*1330*/  @!P0 BRA `(.L_x_16) ;  /* 0x0000000000048947 */ /* 0x000fea0003800000 */
[----:B------:R-:W-:Y:S01]  /*1340*/  BPT.TRAP 0x1 ;  /* 0x000000040000795c */ /* 0x000fe20000300000 */
.L_x_16:
[----:B---3--:R-:W-:Y:S05]  /*1350*/  @P1 BRA `(.L_x_17) ;  /* 0x0000000000081947 */ /* 0x008fea0003800000 */
[----:B------:R-:W3:Y:S02]  /*1360*/  SYNCS.PHASECHK.TRANS64.TRYWAIT P1, [R3+URZ], R0 ;  /* 0x00000000030075a7 */ /* 0x000ee4000802017f */
[----:B---3--:R-:W-:Y:S05]  /*1370*/  @!P1 BRA `(.L_x_18) ;  /* 0x0000006c00049947 */ /* 0x008fea0003800000 */
.L_x_17:
[----:B------:R-:W-:-:S04]  /*1380*/  UISETP.LT.AND UP0, UPT, UR40, 0x1, UPT ;  /* 0x000000012800788c */ /* 0x000fc8000bf01270 */
[----:B------:R-:W-:-:S04]  /*1390*/  USEL UR4, UR40, 0x1, UP0 ;  /* 0x0000000128047887 */ /* 0x000fc80008000000 */
[----:B------:R-:W-:-:S06]  /*13a0*/  UIADD3 UR4, UR40, -UR4, URZ ;  /* 0x8000000428047290 */ /* 0x000fcc000fffe03f */
[----:B--23--:R-:W-:Y:S01]  /*13b0*/  IMAD.U32 R0, RZ, RZ, UR4 ;  /* 0x00000004ff007e24 */ /* 0x00cfe2000f8e00ff */
[----:B------:R-:W-:Y:S05]  /*13c0*/  WARPSYNC.ALL ;  /* 0x0000000000007948 */ /* 0x000fea0003800000 */
[----:B------:R-:W-:Y:S01]  /*13d0*/  ISETP.GE.AND P1, PT, R0, 0x1, PT ;  /* 0x000000010000780c */ /* 0x000fe20003f26270 */
[----:B------:R-:W-:Y:S01]  /*13e0*/  UIADD3 UR4, UR42, 0x1c200, URZ ;  /* 0x0001c2002a047890 */ /* 0x000fe2000fffe03f */
[----:B------:R-:W-:Y:S01]  /*13f0*/  WARPGROUP.ARRIVE ;  /* 0x00000000000079c5 */ /* 0x000fe20000000000 */
[----:B------:R-:W-:Y:S02]  /*1400*/  ULOP3.LUT UR41, UR41, 0x10000, URZ, 0xfc, !UPT ;  /* 0x0001000029297892 */ /* 0x000fe4000f8efc3f */
[----:B------:R-:W-:Y:S01]  /*1410*/  USHF.R.U32.HI UR4, URZ, 0x4, UR4 ;  /* 0x000000043f047899 */ /* 0x000fe20008011604 */
[----:B------:R-:W-:Y:S01]  /*1420*/  UMOV UR5, 0x80000020 ;  /* 0x8000002000057882 */ /* 0x000fe20000000000 */
[----:B------:R-:W-:-:S02]  /*1430*/  UMOV UR7, 0x80000020 ;  /* 0x8000002000077882 */ /* 0x000fc40000000000 */
[----:B------:R-:W-:-:S04]  /*1440*/  ULOP3.LUT UR4, UR4, 0x3fff, URZ, 0xc0, !UPT ;  /* 0x00003fff04047892 */ /* 0x000fc8000f8ec03f */
[----:B------:R-:W-:Y:S02]  /*1450*/  ULOP3.LUT UR10, UR4, 0x10000, URZ, 0xfc, !UPT ;  /* 0x00010000040a7892 */ /* 0x000fe4000f8efc3f */
[----:B------:R-:W-:Y:S02]  /*1460*/  ULEA UR4, UR39, UR41, 0x9 ;  /* 0x0000002927047291 */ /* 0x000fe4000f8e483f */
[----:B------:R-:W-:-:S09]  /*1470*/  ULEA UR6, UR39, UR10, 0x9 ;  /* 0x0000000a27067291 */ /* 0x000fd2000f8e483f */
[----:B------:R-:W-:Y:S01]  /*1480*/  HGMMA.64x128x16.F32.BF16 R24, gdesc[UR4], RZ, !UPT, gsb0 ;  /* 0x01e00000041879f0 */ /* 0x000fe2000c0018ff */
[----:B------:R-:W-:Y:S02]  /*1490*/  UIADD3 UR4, UR4, 0x2, URZ ;  /* 0x0000000204047890 */ /* 0x000fe4000fffe03f */
[----:B------:R-:W-:Y:S01]  /*14a0*/  UIADD3 UR6, UR6, 0x2, URZ ;  /* 0x0000000206067890 */ /* 0x000fe2000fffe03f */
[----:B------:R-:W-:Y:S01]  /*14b0*/  UMOV UR5, 0x80000020 ;  /* 0x8000002000057882 */ /* 0x000fe20000000000 */
[----:B------:R-:W-:Y:S01]  /*14c0*/  UMOV UR7, 0x80000020 ;  /* 0x8000002000077882 */ /* 0x000fe20000000000 */
[----:B------:R-:W-:Y:S02]  /*14d0*/  WARPGROUP.DEPBAR.LE gsb0, 0x0 ;  /* 0x00008000000079c5 */ /* 0x000fe40000010000 */
[----:B------:R-:W-:-:S06]  /*14e0*/  WARPGROUP.ARRIVE ;  /* 0x00000000000079c5 */ /* 0x000fcc0000000000 */
[----:B------:R-:W-:Y:S03]  /*14f0*/  HGMMA.64x128x16.F32.BF16 R24, gdesc[UR4], R24, gsb0 ;  /* 0x01e00000041879f0 */ /* 0x000fe60008001818 */
[----:B------:R-:W-:Y:S02]  /*1500*/  WARPGROUP.DEPBAR.LE gsb0, 0x0 ;  /* 0x00008000000079c5 */ /* 0x000fe40000010000 */
[----:B------:R-:W-:Y:S05]  /*1510*/  @!P1 BRA `(.L_x_19) ;  /* 0x0000000000d89947 */ /* 0x000fea0003800000 */
[----:B------:R-:W-:Y:S02]  /*1520*/  UIADD3 UR4, UR39, 0x1, URZ ;  /* 0x0000000127047890 */ /* 0x000fe4000fffe03f */
[----:B------:R-:W-:Y:S02]  /*1530*/  UMOV UR9, UR39 ;  /* 0x0000002700097c82 */ /* 0x000fe40008000000 */
[----:B------:R-:W-:-:S04]  /*1540*/  UISETP.NE.AND UP0, UPT, UR4, 0xe, UPT ;  /* 0x0000000e0400788c */ /* 0x000fc8000bf05270 */
[----:B------:R-:W-:Y:S02]  /*1550*/  USEL UR5, URZ, 0x1, UP0 ;  /* 0x000000013f057887 */ /* 0x000fe40008000000 */
[----:B------:R-:W-:Y:S02]  /*1560*/  USEL UR8, UR4, URZ, UP0 ;  /* 0x0000003f04087287 */ /* 0x000fe40008000000 */
[----:B------:R-:W-:-:S06]  /*1570*/  ULOP3.LUT UR5, UR38, UR5, URZ, 0x3c, !UPT ;  /* 0x0000000526057292 */ /* 0x000fcc000f8e3c3f */
[----:B01----:R-:W-:-:S07]  /*1580*/  IMAD.U32 R5, RZ, RZ, UR5 ;  /* 0x00000005ff057e24 */ /* 0x003fce000f8e00ff */
.L_x_26:
[----:B01----:R-:W-:Y:S05]  /*1590*/  @!P0 BRA `(.L_x_20) ;  /* 0x0000000000048947 */ /* 0x003fea0003800000 */
[----:B------:R-:W-:Y:S01]  /*15a0*/  BPT.TRAP 0x1 ;  /* 0x000000040000795c */ /* 0x000fe20000300000 */
.L_x_20:
[----:B------:R-:W0:Y:S01]  /*15b0*/  S2UR UR5, SR_CgaCtaId ;  /* 0x00000000000579c3 */ /* 0x000e220000008800 */
[----:B------:R-:W-:Y:S01]  /*15c0*/  UMOV UR4, 0x400 ;  /* 0x0000040000047882 */ /* 0x000fe20000000000 */
[----:B------:R-:W-:Y:S01]  /*15d0*/  SHF.L.U32 R3, R5, 0x1f, RZ ;  /* 0x0000001f05037819 */ /* 0x000fe200000006ff */
[----:B0-----:R-:W-:-:S04]  /*15e0*/  ULEA UR11, UR5, UR4, 0x18 ;  /* 0x00000004050b7291 */ /* 0x001fc8000f8ec03f */
[----:B------:R-:W-:-:S09]  /*15f0*/  ULEA UR4, UR8, UR11, 0x3 ;  /* 0x0000000b08047291 */ /* 0x000fd2000f8e183f */
[----:B------:R0:W1:Y:S01]  /*1600*/  SYNCS.PHASECHK.TRANS64.TRYWAIT P1, [UR4], R3 ;  /* 0x00000003ff0075a7 */ /* 0x0000620008020144 */
[----:B------:R-:W-:Y:S05]  /*1610*/  @!P0 BRA `(.L_x_21) ;  /* 0x0000000000048947 */ /* 0x000fea0003800000 */
[----:B------:R-:W-:Y:S01]  /*1620*/  BPT.TRAP 0x1 ;  /* 0x000000040000795c */ /* 0x000fe20000300000 */
.L_x_21:
[----:B-1----:R-:W-:Y:S05]  /*1630*/  @P1 BRA `(.L_x_22) ;  /* 0x0000000000081947 */ /* 0x002fea0003800000 */
[----:B------:R-:W1:Y:S02]  /*1640*/  SYNCS.PHASECHK.TRANS64.TRYWAIT P1, [UR4], R3 ;  /* 0x00000003ff0075a7 */ /* 0x000e640008020144 */
[----:B-1----:R-:W-:Y:S05]  /*1650*/  @!P1 BRA `(.L_x_23) ;  /* 0x0000006800609947 */ /* 0x002fea0003800000 */
.L_x_22:
[----:B------:R-:W-:Y:S01]  /*1660*/  ULEA UR4, UR8, UR41, 0x9 ;  /* 0x0000002908047291 */ /* 0x000fe2000f8e483f */
[----:B------:R-:W-:Y:S01]  /*1670*/  WARPGROUP.ARRIVE ;  /* 0x00000000000079c5 */ /* 0x000fe20000000000 */
[----:B------:R-:W-:Y:S01]  /*1680*/  ULEA UR6, UR8, UR10, 0x9 ;  /* 0x0000000a08067291 */ /* 0x000fe2000f8e483f */
[----:B------:R-:W-:Y:S01]  /*1690*/  UMOV UR5, 0x80000020 ;  /* 0x8000002000057882 */ /* 0x000fe20000000000 */
[----:B------:R-:W-:-:S07]  /*16a0*/  UMOV UR7, 0x80000020 ;  /* 0x8000002000077882 */ /* 0x000fce0000000000 */
[----:B------:R-:W-:Y:S01]  /*16b0*/  HGMMA.64x128x16.F32.BF16 R24, gdesc[UR4], R24, gsb0 ;  /* 0x01e00000041879f0 */ /* 0x000fe20008001818 */
        /* <DEDUP_REMOVED lines=9> */
[----:B------:R-:W-:Y:S01]  /*1750*/  BPT.TRAP 0x1 ;  /* 0x000000040000795c */ /* 0x000fe20000300000 */
.L_x_24:
[----:B------:R-:W-:Y:S01]  /*1760*/  ULEA UR4, UR9, UR11, 0x3 ;  /* 0x0000000b09047291 */ /* 0x000fe2000f8e183f */
[----:B------:R-:W-:-:S03]  /*1770*/  ISETP.GT.U32.AND P1, PT, R19, 0x1, PT ;  /* 0x000000011300780c */ /* 0x000fc60003f24070 */
[----:B------:R-:W-:-:S04]  /*1780*/  UIADD3 UR4, UR4, 0x70, URZ ;  /* 0x0000007004047890 */ /* 0x000fc8000fffe03f */
[----:B------:R-:W-:-:S09]  /*1790*/  UPRMT UR4, URZ, 0x654, UR4 ;  /* 0x000006543f047896 */ /* 0x000fd20008000004 */
[----:B------:R-:W-:Y:S01]  /*17a0*/  SYNCS.ARRIVE.TRANS64.RED.A1T0 RZ, [UR4], RZ ;  /* 0x000000ffffff79a7 */ /* 0x000fe20008100404 */
[----:B------:R-:W-:Y:S05]  /*17b0*/  @P1 BRA `(.L_x_25) ;  /* 0x0000000000041947 */ /* 0x000fea0003800000 */
[----:B------:R-:W-:Y:S01]  /*17c0*/  BPT.TRAP 0x1 ;  /* 0x000000040000795c */ /* 0x000fe20000300000 */
.L_x_25:
[----:B------:R-:W-:Y:S01]  /*17d0*/  UIADD3 UR8, UR8, 0x1, URZ ;  /* 0x0000000108087890 */ /* 0x000fe2000fffe03f */
[C---:B------:R-:W-:Y:S01]  /*17e0*/  ISETP.GT.AND P1, PT, R0.reuse, 0x1, PT ;  /* 0x000000010000780c */ /* 0x040fe20003f24270 */
[----:B------:R-:W-:Y:S01]  /*17f0*/  UIADD3 UR9, UR9, 0x1, URZ ;  /* 0x0000000109097890 */ /* 0x000fe2000fffe03f */
[----:B------:R-:W-:Y:S01]  /*1800*/  VIADD R0, R0, 0xffffffff ;  /* 0xffffffff00007836 */ /* 0x000fe20000000000 */
[----:B------:R-:W-:Y:S02]  /*1810*/  UISETP.NE.AND UP0, UPT, UR8, 0xe, UPT ;  /* 0x0000000e0800788c */ /* 0x000fe4000bf05270 */
[----:B------:R-:W-:Y:S02]  /*1820*/  UISETP.NE.AND UP1, UPT, UR9, 0xe, UPT ;  /* 0x0000000e0900788c */ /* 0x000fe4000bf25270 */
[----:B------:R-:W-:Y:S02]  /*1830*/  USEL UR4, URZ, 0x1, UP0 ;  /* 0x000000013f047887 */ /* 0x000fe40008000000 */
[----:B------:R-:W-:-:S02]  /*1840*/  USEL UR8, UR8, URZ, UP0 ;  /* 0x0000003f08087287 */ /* 0x000fc40008000000 */
[----:B------:R-:W-:Y:S02]  /*1850*/  USEL UR9, UR9, URZ, UP1 ;  /* 0x0000003f09097287 */ /* 0x000fe40008800000 */
[----:B------:R-:W-:Y:S01]  /*1860*/  LOP3.LUT R5, R5, UR4, RZ, 0x3c, !PT ;  /* 0x0000000405057c12 */ /* 0x000fe2000f8e3cff */
[----:B------:R-:W-:Y:S09]  /*1870*/  @P1 BRA `(.L_x_26) ;  /* 0xfffffffc00441947 */ /* 0x000ff2000383ffff */
.L_x_19:
[----:B------:R-:W2:Y:S02]  /*1880*/  LDC R0, c[0x0][0x28c] ;  /* 0x0000a300ff007b82 */ /* 0x000ea40000000800 */
[----:B--2---:R-:W-:-:S13]  /*1890*/  ISETP.GE.AND P1, PT, R0, 0x1, PT ;  /* 0x000000010000780c */ /* 0x004fda0003f26270 */
[----:B------:R-:W-:Y:S05]  /*18a0*/  @!P1 BRA `(.L_x_27) ;  /* 0x00000000004c9947 */ /* 0x000fea0003800000 */
[----:B------:R-:W-:Y:S05]  /*18b0*/  @!P0 BRA `(.L_x_28) ;  /* 0x0000000000048947 */ /* 0x000fea0003800000 */
[----:B------:R-:W-:Y:S01]  /*18c0*/  BPT.TRAP 0x1 ;  /* 0x000000040000795c */ /* 0x000fe20000300000 */
.L_x_28:
[----:B------:R-:W-:Y:S01]  /*18d0*/  UISETP.LT.AND UP0, UPT, UR40, 0x1, UPT ;  /* 0x000000012800788c */ /* 0x000fe2000bf01270 */
[----:B------:R-:W2:Y:S01]  /*18e0*/  S2UR UR7, SR_CgaCtaId ;  /* 0x00000000000779c3 */ /* 0x000ea20000008800 */
[----:B------:R-:W-:Y:S02]  /*18f0*/  ISETP.GT.U32.AND P0, PT, R19, 0x1, PT ;  /* 0x000000011300780c */ /* 0x000fe40003f04070 */
[----:B------:R-:W-:-:S04]  /*1900*/  USEL UR6, UR40, 0x1, UP0 ;  /* 0x0000000128067887 */ /* 0x000fc80008000000 */
[----:B------:R-:W-:-:S04]  /*1910*/  UIADD3 UR6, UR39, UR40, -UR6 ;  /* 0x0000002827067290 */ /* 0x000fc8000fffe806 */
[----:B------:R-:W-:-:S04]  /*1920*/  USHF.R.U32.HI UR4, URZ, 0x1, UR6 ;  /* 0x000000013f047899 */ /* 0x000fc80008011606 */
[----:B------:R-:W-:-:S04]  /*1930*/  UIMAD.WIDE.U32 UR4, UR4, -0x6db6db6d, URZ ;  /* 0x92492493040478a5 */ /* 0x000fc8000f8e003f */
[----:B------:R-:W-:-:S03]  /*1940*/  USHF.R.U32.HI UR4, URZ, 0x2, UR5 ;  /* 0x000000023f047899 */ /* 0x000fc60008011605 */
[----:B------:R-:W-:Y:S01]  /*1950*/  UMOV UR5, 0x400 ;  /* 0x0000040000057882 */ /* 0x000fe20000000000 */
[----:B------:R-:W-:Y:S02]  /*1960*/  UIMAD UR6, UR4, -0xe, UR6 ;  /* 0xfffffff2040678a4 */ /* 0x000fe4000f8e0206 */
[----:B--2---:R-:W-:-:S04]  /*1970*/  ULEA UR5, UR7, UR5, 0x18 ;  /* 0x0000000507057291 */ /* 0x004fc8000f8ec03f */
[----:B------:R-:W-:-:S04]  /*1980*/  ULEA UR6, UR6, UR5, 0x3 ;  /* 0x0000000506067291 */ /* 0x000fc8000f8e183f */
[----:B------:R-:W-:-:S04]  /*1990*/  UIADD3 UR6, UR6, 0x70, URZ ;  /* 0x0000007006067890 */ /* 0x000fc8000fffe03f */
[----:B------:R-:W-:-:S09]  /*19a0*/  UPRMT UR6, URZ, 0x654, UR6 ;  /* 0x000006543f067896 */ /* 0x000fd20008000006 */
[----:B------:R-:W-:Y:S01]  /*19b0*/  SYNCS.ARRIVE.TRANS64.RED.A1T0 RZ, [UR6], RZ ;  /* 0x000000ffffff79a7 */ /* 0x000fe20008100406 */
[----:B------:R-:W-:Y:S05]  /*19c0*/  @P0 BRA `(.L_x_27) ;  /* 0x0000000000040947 */ /* 0x000fea0003800000 */
[----:B------:R-:W-:Y:S01]  /*19d0*/  BPT.TRAP 0x1 ;  /* 0x000000040000795c */ /* 0x000fe20000300000 */
.L_x_27:
[----:B------:R-:W2:Y:S01]  /*19e0*/  LDC R6, c[0x0][0x288] ;  /* 0x0000a200ff067b82 */ /* 0x000ea20000000800 */
[----:B------:R-:W-:Y:S01]  /*19f0*/  LOP3.LUT R0, R22, 0x1, RZ, 0xc0, !PT ;  /* 0x0000000116007812 */ /* 0x000fe200078ec0ff */
[----:B------:R-:W-:Y:S01]  /*1a00*/  IMAD.SHL.U32 R13, R92, 0x80, RZ ;  /* 0x000000805c0d7824 */ /* 0x000fe200078e00ff */
[----:B01----:R-:W-:Y:S01]  /*1a10*/  SHF.R.U32.HI R3, RZ, 0x2, R18 ;  /* 0x00000002ff037819 */ /* 0x003fe20000011612 */
[----:B------:R-:W-:Y:S01]  /*1a20*/  UIADD3 UR39, UR40, UR39, URZ ;  /* 0x0000002728277290 */ /* 0x000fe2000fffe03f */
[----:B------:R-:W-:Y:S01]  /*1a30*/  LOP3.LUT R4, R18, 0x60, RZ, 0xc0, !PT ;  /* 0x0000006012047812 */ /* 0x000fe200078ec0ff */
[----:B------:R-:W-:Y:S01]  /*1a40*/  IMAD.SHL.U32 R8, R0, 0x40, RZ ;  /* 0x0000004000087824 */ /* 0x000fe200078e00ff */
[----:B------:R-:W-:Y:S01]  /*1a50*/  LOP3.LUT R5, R18, 0x3, RZ, 0xc0, !PT ;  /* 0x0000000312057812 */ /* 0x000fe200078ec0ff */
[----:B------:R-:W-:Y:S01]  /*1a60*/  UISETP.GT.U32.AND UP0, UPT, UR39, 0xd, UPT ;  /* 0x0000000d2700788c */ /* 0x000fe2000bf04070 */
[----:B------:R-:W-:Y:S01]  /*1a70*/  LOP3.LUT R3, R3, 0x7, RZ, 0xc0, !PT ;  /* 0x0000000703037812 */ /* 0x000fe200078ec0ff */
[----:B------:R-:W-:Y:S01]  /*1a80*/  ULDC UR7, c[0x0][0x284] ;  /* 0x0000a10000077ab9 */ /* 0x000fe20000000800 */
[----:B------:R-:W-:Y:S01]  /*1a90*/  SHF.R.U32.HI R4, RZ, 0x1, R4 ;  /* 0x00000001ff047819 */ /* 0x000fe20000011604 */
[----:B------:R-:W-:Y:S01]  /*1aa0*/  USHF.R.U32.HI UR4, URZ, 0x1, UR39 ;  /* 0x000000013f047899 */ /* 0x000fe20008011627 */
[----:B------:R-:W-:Y:S01]  /*1ab0*/  SHF.R.S32.HI R21, RZ, 0x1f, R89 ;  /* 0x0000001fff157819 */ /* 0x000fe20000011459 */
[----:B------:R-:W-:Y:S01]  /*1ac0*/  UISETP.LT.U32.AND UP0, UPT, UR40, 0xe, UP0 ;  /* 0x0000000e2800788c */ /* 0x000fe20008701070 */
[--C-:B------:R-:W-:Y:S01]  /*1ad0*/  IADD3 R7, RZ, -R4, -R3.reuse ;  /* 0x80000004ff077210 */ /* 0x100fe20007ffe803 */
[----:B------:R-:W-:Y:S01]  /*1ae0*/  UISETP.GE.U32.AND UP1, UPT, UR40, 0xe, UPT ;  /* 0x0000000e2800788c */ /* 0x000fe2000bf26070 */
[----:B------:R-:W-:Y:S01]  /*1af0*/  LOP3.LUT R3, R8, 0x40, R3, 0xe2, !PT ;  /* 0x0000004008037812 */ /* 0x000fe200078ee203 */
[----:B------:R-:W-:Y:S01]  /*1b00*/  IMAD.SHL.U32 R8, R18, 0x2, RZ ;  /* 0x0000000212087824 */ /* 0x000fe200078e00ff */
[----:B------:R-:W-:Y:S01]  /*1b10*/  ULDC.64 UR8, c[0x0][0x5d0] ;  /* 0x0001740000087ab9 */ /* 0x000fe20000000a00 */
[----:B------:R-:W-:Y:S01]  /*1b20*/  UIMAD.WIDE.U32 UR4, UR4, -0x6db6db6d, URZ ;  /* 0x92492493040478a5 */ /* 0x000fe2000f8e003f */
[----:B------:R-:W-:Y:S01]  /*1b30*/  IMAD.WIDE R10, R91, 0x80, RZ ;  /* 0x000000805b0a7825 */ /* 0x000fe200078e02ff */
[----:B------:R-:W-:Y:S01]  /*1b40*/  USEL UR6, URZ, 0x1, !UP0 ;  /* 0x000000013f067887 */ /* 0x000fe2000c000000 */
[----:B------:R-:W-:Y:S01]  /*1b50*/  LOP3.LUT R8, R13, 0x6, R8, 0xf8, !PT ;  /* 0x000000060d087812 */ /* 0x000fe200078ef808 */
[----:B------:R-:W-:Y:S01]  /*1b60*/  USHF.R.U32.HI UR4, URZ, 0x2, UR5 ;  /* 0x000000023f047899 */ /* 0x000fe20008011605 */
[----:B--2---:R-:W-:Y:S01]  /*1b70*/  IMAD R12, R5, -0x2, R6 ;  /* 0xfffffffe050c7824 */ /* 0x004fe200078e0206 */
[----:B------:R-:W-:Y:S01]  /*1b80*/  ISETP.GE.AND P0, PT, R13, R6, PT ;  /* 0x000000060d00720c */ /* 0x000fe20003f06270 */
[----:B------:R-:W-:Y:S01]  /*1b90*/  IMAD.SHL.U32 R5, R91, 0x80, RZ ;  /* 0x000000805b057824 */ /* 0x000fe200078e00ff */
[----:B------:R-:W-:Y:S01]  /*1ba0*/  SHF.R.S32.HI R9, RZ, 0x1f, R8 ;  /* 0x0000001fff097819 */ /* 0x000fe20000011408 */
[----:B------:R-:W-:Y:S01]  /*1bb0*/  IMAD R6, R21, UR8, RZ ;  /* 0x0000000815067c24 */ /* 0x000fe2000f8e02ff */
[----:B------:R-:W-:Y:S01]  /*1bc0*/  ULOP3.LUT UR38, UR38, UR6, URZ, 0x3c, !UPT ;  /* 0x0000000626267292 */ /* 0x000fe2000f8e3c3f */
[----:B------:R-:W-:Y:S01]  /*1bd0*/  IMAD R0, R0, -0x40, R7 ;  /* 0xffffffc000007824 */ /* 0x000fe200078e0207 */
[----:B------:R-:W-:Y:S01]  /*1be0*/  ISETP.GE.OR P0, PT, R5, UR7, P0 ;  /* 0x0000000705007c0c */ /* 0x000fe20008706670 */
[C---:B------:R-:W-:Y:S01]  /*1bf0*/  IMAD R15, R89.reuse, UR9, R6 ;  /* 0x00000009590f7c24 */ /* 0x040fe2000f8e0206 */
[----:B------:R-:W-:Y:S01]  /*1c00*/  LOP3.LUT R105, R10, R3, R4, 0xfe, !PT ;  /* 0x000000030a697212 */ /* 0x000fe200078efe04 */
[----:B------:R-:W-:Y:S01]  /*1c10*/  IMAD.WIDE.U32 R6, R89, UR8, R8 ;  /* 0x0000000859067c25 */ /* 0x000fe2000f8e0008 */
[----:B------:R-:W-:Y:S01]  /*1c20*/  UIMAD UR39, UR4, -0xe, UR39 ;  /* 0xfffffff2042778a4 */ /* 0x000fe2000f8e0227 */
[----:B------:R-:W-:Y:S01]  /*1c30*/  IADD3 R3, -R5, UR7, R0 ;  /* 0x0000000705037c10 */ /* 0x000fe2000fffe100 */
[----:B------:R-:W-:Y:S01]  /*1c40*/  @UP1 ULOP3.LUT UR38, UR38, 0x1, UR4, 0x78, !UPT ;  /* 0x0000000126261892 */ /* 0x000fe2000f8e7804 */
[----:B------:R-:W-:-:S02]  /*1c50*/  IMAD.IADD R7, R7, 0x1, R15 ;  /* 0x0000000107077824 */ /* 0x000fc400078e020f */
[----:B------:R-:W-:Y:S02]  /*1c60*/  IMAD.IADD R4, R12, 0x1, -R13 ;  /* 0x000000010c047824 */ /* 0x000fe400078e0a0d */
[----:B------:R-:W-:Y:S02]  /*1c70*/  IMAD.MOV.U32 R0, RZ, RZ, -0x1 ;  /* 0xffffffffff007424 */ /* 0x000fe400078e00ff */
[----:B------:R-:W-:Y:S05]  /*1c80*/  @P0 BRA `(.L_x_29) ;  /* 0x0000004000240947 */ /* 0x000fea0003800000 */
[----:B------:R-:W0:Y:S01]  /*1c90*/  LDC.64 R98, c[0x0][0x5c8] ;  /* 0x00017200ff627b82 */ /* 0x000e220000000a00 */
[----:B-----5:R-:W-:Y:S01]  /*1ca0*/  FSETP.NEU.AND P0, PT, R88, RZ, PT ;  /* 0x000000ff5800720b */ /* 0x020fe20003f0d000 */
[----:B------:R-:W-:Y:S01]  /*1cb0*/  BSSY B0, `(.L_x_29) ;  /* 0x0000406000007945 */ /* 0x000fe20003800000 */
[----:B------:R-:W-:-:S04]  /*1cc0*/  ISETP.GT.AND P2, PT, R4, RZ, PT ;  /* 0x000000ff0400720c */ /* 0x000fc80003f44270 */
[----:B------:R-:W-:Y:S01]  /*1cd0*/  ISETP.GT.AND P1, PT, R3, RZ, P2 ;  /* 0x000000ff0300720c */ /* 0x000fe20001724270 */
[-C--:B0-----:R-:W-:Y:S02]  /*1ce0*/  IMAD R12, R11, R98.reuse, RZ ;  /* 0x000000620b0c7224 */ /* 0x081fe400078e02ff */
[----:B------:R-:W-:-:S04]  /*1cf0*/  IMAD.WIDE.U32 R92, R105, R98, R6 ;  /* 0x00000062695c7225 */ /* 0x000fc800078e0006 */
[----:B------:R-:W-:-:S04]  /*1d00*/  IMAD R5, R105, R99, R12 ;  /* 0x0000006369057224 */ /* 0x000fc800078e020c */
[----:B------:R-:W-:Y:S01]  /*1d10*/  IMAD.IADD R91, R93, 0x1, R5 ;  /* 0x000000015d5b7824 */ /* 0x000fe200078e0205 */
[----:B------:R-:W-:Y:S06]  /*1d20*/  @!P0 BRA `(.L_x_30) ;  /* 0x0000002c00288947 */ /* 0x000fec0003800000 */
[----:B------:R-:W0:Y:S01]  /*1d30*/  LDC.64 R96, c[0x0][0x5b8] ;  /* 0x00016e00ff607b82 */ /* 0x000e220000000a00 */
[----:B------:R-:W-:-:S07]  /*1d40*/  ULDC.64 UR4, c[0x0][0x5c0] ;  /* 0x0001700000047ab9 */ /* 0x000fce0000000a00 */
[----:B------:R-:W1:Y:S08]  /*1d50*/  LDC.64 R100, c[0x0][0x5b0] ;  /* 0x00016c00ff647b82 */ /* 0x000e700000000a00 */
[----:B------:R-:W2:Y:S01]  /*1d60*/  LDC.64 R102, c[0x0][0x5a8] ;  /* 0x00016a00ff667b82 */ /* 0x000ea20000000a00 */
[-C--:B0-----:R-:W-:Y:S02]  /*1d70*/  IMAD R6, R21, R96.reuse, RZ ;  /* 0x0000006015067224 */ /* 0x081fe400078e02ff */
[----:B------:R-:W-:-:S04]  /*1d80*/  IMAD.WIDE.U32 R94, R89, R96, R8 ;  /* 0x00000060595e7225 */ /* 0x000fc800078e0008 */
[----:B------:R-:W-:Y:S02]  /*1d90*/  IMAD R93, R89, R97, R6 ;  /* 0x00000061595d7224 */ /* 0x000fe400078e0206 */
[-C--:B-1----:R-:W-:Y:S02]  /*1da0*/  IMAD R10, R11, R100.reuse, RZ ;  /* 0x000000640b0a7224 */ /* 0x082fe400078e02ff */
[----:B------:R-:W-:Y:S02]  /*1db0*/  IMAD.IADD R13, R95, 0x1, R93 ;  /* 0x000000015f0d7824 */ /* 0x000fe400078e025d */
[----:B------:R-:W-:Y:S02]  /*1dc0*/  IMAD.MOV.U32 R12, RZ, RZ, R94 ;  /* 0x000000ffff0c7224 */ /* 0x000fe400078e005e */
[C---:B------:R-:W-:Y:S02]  /*1dd0*/  IMAD R97, R105.reuse, R101, R10 ;  /* 0x0000006569617224 */ /* 0x040fe400078e020a */
[----:B------:R-:W-:-:S04]  /*1de0*/  IMAD.WIDE.U32 R6, R105, R100, R12 ;  /* 0x0000006469067225 */ /* 0x000fc800078e000c */
[----:B------:R-:W-:Y:S01]  /*1df0*/  IMAD.IADD R5, R7, 0x1, R97 ;  /* 0x0000000107057824 */ /* 0x000fe200078e0261 */
[----:B--2---:R-:W-:-:S04]  /*1e00*/  LEA R14, P0, R6, R102, 0x1 ;  /* 0x00000066060e7211 */ /* 0x004fc800078008ff */
[----:B------:R-:W-:-:S05]  /*1e10*/  LEA.HI.X R15, R6, R103, R5, 0x1, P0 ;  /* 0x00000067060f7211 */ /* 0x000fca00000f0c05 */
[----:B------:R0:W2:Y:S01]  /*1e20*/  @P1 LDG.E.LTC128B.U16 R5, desc[UR36][R14.64] ;  /* 0x000000240e051981 */ /* 0x0000a2000c1e1520 */
[----:B------:R-:W-:Y:S01]  /*1e30*/  LEA R10, P0, R92, UR4, 0x1 ;  /* 0x000000045c0a7c11 */ /* 0x000fe2000f8008ff */
[----:B------:R-:W-:Y:S01]  /*1e40*/  IMAD.WIDE.U32 R6, R105, R100, R8 ;  /* 0x0000006469067225 */ /* 0x000fe200078e0008 */
[----:B------:R-:W-:Y:S03]  /*1e50*/  BSSY B1, `(.L_x_31) ;  /* 0x0000012000017945 */ /* 0x000fe60003800000 */
[----:B------:R-:W-:Y:S02]  /*1e60*/  IMAD.IADD R7, R97, 0x1, R7 ;  /* 0x0000000161077824 */ /* 0x000fe400078e0207 */
[----:B------:R-:W-:Y:S01]  /*1e70*/  IMAD.WIDE.U32 R20, R89, R96, R6 ;  /* 0x0000006059147225 */ /* 0x000fe200078e0006 */
[----:B0-----:R-:W-:-:S03]  /*1e80*/  SHF.L.U64.HI R15, R100, 0x3, R101 ;  /* 0x00000003640f7819 */ /* 0x001fc60000010265 */
[----:B------:R-:W-:Y:S01]  /*1e90*/  IMAD.IADD R7, R93, 0x1, R21 ;  /* 0x000000015d077824 */ /* 0x000fe200078e0215 */
[----:B------:R-:W-:Y:S01]  /*1ea0*/  LEA R6, P4, R20, R102, 0x1 ;  /* 0x0000006614067211 */ /* 0x000fe200078808ff */
[----:B------:R-:W-:-:S03]  /*1eb0*/  IMAD.SHL.U32 R14, R100, 0x8, RZ ;  /* 0x00000008640e7824 */ /* 0x000fc600078e00ff */
[----:B------:R-:W-:Y:S01]  /*1ec0*/  LEA.HI.X R7, R20, R103, R7, 0x1, P4 ;  /* 0x0000006714077211 */ /* 0x000fe200020f0c07 */
[----:B--2---:R-:W-:-:S04]  /*1ed0*/  IMAD.U32 R11, R5, 0x10000, RZ ;  /* 0x00010000050b7824 */ /* 0x004fc800078e00ff */
[----:B------:R-:W-:-:S04]  /*1ee0*/  FMUL R11, R11, R88 ;  /* 0x000000580b0b7220 */ /* 0x000fc80000400000 */
[----:B------:R-:W-:Y:S01]  /*1ef0*/  FFMA R24, R24, R23, R11 ;  /* 0x0000001718187223 */ /* 0x000fe2000000000b */
[----:B------:R-:W-:Y:S02]  /*1f00*/  LEA.HI.X R11, R92, UR5, R91, 0x1, P0 ;  /* 0x000000055c0b7c11 */ /* 0x000fe400080f0c5b */
[----:B------:R-:W-:Y:S02]  /*1f10*/  ISETP.GT.AND P0, PT, R4, 0x1, PT ;  /* 0x000000010400780c */ /* 0x000fe40003f04270 */
[----:B------:R-:W-:Y:S02]  /*1f20*/  F2FP.BF16.F32.PACK_AB R24, RZ, R24 ;  /* 0x00000018ff18723e */ /* 0x000fe400000010ff */
[----:B------:R-:W-:-:S03]  /*1f30*/  ISETP.GT.AND P3, PT, R3, RZ, P0 ;  /* 0x000000ff0300720c */ /* 0x000fc60000764270 */
[----:B------:R0:W-:Y:S10]  /*1f40*/  @P1 STG.E.U16 desc[UR36][R10.64], R24 ;  /* 0x000000180a001986 */ /* 0x0001f4000c101524 */
[----:B------:R-:W-:Y:S05]  /*1f50*/  @!P3 BRA `(.L_x_32) ;  /* 0x000000000004b947 */ /* 0x000fea0003800000 */
[----:B------:R1:W5:Y:S02]  /*1f60*/  LDG.E.LTC128B.U16 R5, desc[UR36][R6.64+0x2] ;  /* 0x0000022406057981 */ /* 0x000364000c1e1520 */
.L_x_32:
[----:B------:R-:W-:Y:S05]  /*1f70*/  BSYNC B1 ;  /* 0x0000000000017941 */ /* 0x000fea0003800000 */
.L_x_31:
[----:B-----5:R-:W-:Y:S01]  /*1f80*/  IMAD.U32 R91, R5, 0x10000, RZ ;  /* 0x00010000055b7824 */ /* 0x020fe200078e00ff */
[----:B------:R-:W-:Y:S01]  /*1f90*/  ISETP.GT.AND P2, PT, R3, 0x8, P2 ;  /* 0x000000080300780c */ /* 0x000fe20001744270 */
[----:B------:R-:W-:Y:S01]  /*1fa0*/  IMAD.WIDE.U32 R20, R105, R100, R14 ;  /* 0x0000006469147225 */ /* 0x000fe200078e000e */
[----:B0-----:R-:W-:-:S03]  /*1fb0*/  PRMT R24, R5, 0x7610, R24 ;  /* 0x0000761005187816 */ /* 0x001fc60000000018 */
[----:B------:R-:W-:Y:S01]  /*1fc0*/  FMUL R12, R91, R88 ;  /* 0x000000585b0c7220 */ /* 0x000fe20000400000 */
[----:B------:R-:W-:Y:S01]  /*1fd0*/  IMAD.IADD R97, R97, 0x1, R21 ;  /* 0x0000000161617824 */ /* 0x000fe200078e0215 */
[----:B------:R-:W-:Y:S02]  /*1fe0*/  IADD3 R94, P1, R94, R20, RZ ;  /* 0x000000145e5e7210 */ /* 0x000fe40007f3e0ff */
[----:B------:R-:W-:-:S03]  /*1ff0*/  FFMA R12, R25, R23, R12 ;  /* 0x00000017190c7223 */ /* 0x000fc6000000000c */
[----:B------:R-:W-:Y:S02]  /*2000*/  IMAD.X R13, R97, 0x1, R13, P1 ;  /* 0x00000001610d7824 */ /* 0x000fe400008e060d */
[----:B------:R-:W-:Y:S02]  /*2010*/  F2FP.BF16.F32.PACK_AB R12, RZ, R12 ;  /* 0x0000000cff0c723e */ /* 0x000fe400000010ff */
[----:B------:R-:W-:Y:S02]  /*2020*/  LEA R14, P1, R94, R102, 0x1 ;  /* 0x000000665e0e7211 */ /* 0x000fe400078208ff */
[----:B------:R-:W-:Y:S02]  /*2030*/  PRMT R21, R12, 0x7610, R21 ;  /* 0x000076100c157816 */ /* 0x000fe40000000015 */
[----:B------:R-:W-:-:S03]  /*2040*/  LEA.HI.X R15, R94, R103, R13, 0x1, P1 ;  /* 0x000000675e0f7211 */ /* 0x000fc600008f0c0d */
[----:B------:R0:W-:Y:S04]  /*2050*/  @P3 STG.E.U16 desc[UR36][R10.64+0x2], R21 ;  /* 0x000002150a003986 */ /* 0x0001e8000c101524 */
[----:B------:R-:W2:Y:S01]  /*2060*/  @P2 LDG.E.LTC128B.U16 R24, desc[UR36][R14.64] ;  /* 0x000000240e182981 */ /* 0x000ea2000c1e1520 */
[----:B------:R-:W-:Y:S01]  /*2070*/  IADD3 R20, P1, R8, R20, RZ ;  /* 0x0000001408147210 */ /* 0x000fe20007f3e0ff */
[----:B------:R-:W-:Y:S01]  /*2080*/  BSSY B1, `(.L_x_33) ;  /* 0x0000011000017945 */ /* 0x000fe20003800000 */
[C---:B------:R-:W-:Y:S02]  /*2090*/  SHF.L.U64.HI R13, R98.reuse, 0x4, R99 ;  /* 0x00000004620d7819 */ /* 0x040fe40000010263 */
[----:B------:R-:W-:Y:S01]  /*20a0*/  ISETP.GT.AND P0, PT, R3, 0x8, P0 ;  /* 0x000000080300780c */ /* 0x000fe20000704270 */
[----:B0-----:R-:W-:Y:S01]  /*20b0*/  IMAD.X R21, R9, 0x1, R97, P1 ;  /* 0x0000000109157824 */ /* 0x001fe200008e0661 */
[----:B------:R-:W-:Y:S01]  /*20c0*/  LEA R12, P1, R98, R10, 0x4 ;  /* 0x0000000a620c7211 */ /* 0x000fe200078220ff */
[----:B------:R-:W-:-:S04]  /*20d0*/  IMAD.WIDE.U32 R20, R89, R96, R20 ;  /* 0x0000006059147225 */ /* 0x000fc800078e0014 */
[----:B------:R-:W-:Y:S01]  /*20e0*/  IMAD.X R13, R13, 0x1, R11, P1 ;  /* 0x000000010d0d7824 */ /* 0x000fe200008e060b */
[----:B------:R-:W-:Y:S01]  /*20f0*/  LEA R8, P3, R20, R102, 0x1 ;  /* 0x0000006614087211 */ /* 0x000fe200078608ff */
[----:B------:R-:W-:-:S05]  /*2100*/  IMAD.IADD R9, R93, 0x1, R21 ;  /* 0x000000015d097824 */ /* 0x000fca00078e0215 */
[----:B------:R-:W-:Y:S01]  /*2110*/  LEA.HI.X R9, R20, R103, R9, 0x1, P3 ;  /* 0x0000006714097211 */ /* 0x000fe200018f0c09 */
[----:B--2---:R-:W-:-:S04]  /*2120*/  IMAD.U32 R5, R24, 0x10000, RZ ;  /* 0x0001000018057824 */ /* 0x004fc800078e00ff */
[----:B------:R-:W-:-:S04]  /*2130*/  FMUL R5, R5, R88 ;  /* 0x0000005805057220 */ /* 0x000fc80000400000 */
[----:B------:R-:W-:-:S05]  /*2140*/  FFMA R5, R26, R23, R5 ;  /* 0x000000171a057223 */ /* 0x000fca0000000005 */
[----:B------:R-:W-:-:S05]  /*2150*/  F2FP.BF16.F32.PACK_AB R5, RZ, R5 ;  /* 0x00000005ff05723e */ /* 0x000fca00000010ff */
[----:B------:R0:W-:Y:S01]  /*2160*/  @P2 STG.E.U16 desc[UR36][R12.64], R5 ;  /* 0x000000050c002986 */ /* 0x0001e2000c101524 */
[----:B------:R-:W-:Y:S05]  /*2170*/  @!P0 BRA `(.L_x_34) ;  /* 0x0000000000048947 */ /* 0x000fea0003800000 */
[----:B------:R2:W5:Y:S02]  /*2180*/  LDG.E.LTC128B.U16 R24, desc[UR36][R8.64+0x2] ;  /* 0x0000022408187981 */ /* 0x000564000c1e1520 */
.L_x_34:
[----:B------:R-:W-:Y:S05]  /*2190*/  BSYNC B1 ;  /* 0x0000000000017941 */ /* 0x000fea0003800000 */
.L_x_33:
[----:B0----5:R-:W-:Y:S01]  /*21a0*/  IMAD.U32 R5, R24, 0x10000, RZ ;  /* 0x0001000018057824 */ /* 0x021fe200078e00ff */
[----:B------:R-:W-:Y:S01]  /*21b0*/  ISETP.GT.AND P1, PT, R4, 0x8, PT ;  /* 0x000000080400780c */ /* 0x000fe20003f24270 */
[----:B------:R-:W-:Y:S02]  /*21c0*/  BSSY B1, `(.L_x_35) ;  /* 0x0000008000017945 */ /* 0x000fe40003800000 */
[----:B------:R-:W-:Y:S01]  /*21d0*/  FMUL R14, R5, R88 ;  /* 0x00000058050e7220 */ /* 0x000fe20000400000 */
[----:B------:R-:W-:-:S03]  /*21e0*/  ISETP.GT.AND P2, PT, R3, RZ, P1 ;  /* 0x000000ff0300720c */ /* 0x000fc60000f44270 */
[----:B------:R-:W-:-:S05]  /*21f0*/  FFMA R14, R27, R23, R14 ;  /* 0x000000171b0e7223 */ /* 0x000fca000000000e */
[----:B------:R-:W-:-:S05]  /*2200*/  F2FP.BF16.F32.PACK_AB R14, RZ, R14 ;  /* 0x0000000eff0e723e */ /* 0x000fca00000010ff */
[----:B------:R0:W-:Y:S01]  /*2210*/  @P0 STG.E.U16 desc[UR36][R12.64+0x2], R14 ;  /* 0x0000020e0c000986 */ /* 0x0001e2000c101524 */
[----:B------:R-:W-:Y:S05]  /*2220*/  @!P2 BRA `(.L_x_36) ;  /* 0x000000000004a947 */ /* 0x000fea0003800000 */
[----:B------:R3:W5:Y:S02]  /*2230*/  LDG.E.LTC128B.U16 R24, desc[UR36][R6.64+0x10] ;  /* 0x0000102406187981 */ /* 0x000764000c1e1520 */
.L_x_36:
[----:B------:R-:W-:Y:S05]  /*2240*/  BSYNC B1 ;  /* 0x0000000000017941 */ /* 0x000fea0003800000 */
.L_x_35:
[----:B-----5:R-:W-:Y:S01]  /*2250*/  IMAD.U32 R5, R24, 0x10000, RZ ;  /* 0x0001000018057824 */ /* 0x020fe200078e00ff */
        /* <DEDUP_REMOVED lines=9> */
.L_x_38:
[----:B------:R-:W-:Y:S05]  /*22f0*/  BSYNC B1 ;  /* 0x0000000000017941 */ /* 0x000fea0003800000 */
.L_x_37:
[----:B----45:R-:W-:Y:S01]  /*2300*/  IMAD.U32 R5, R24, 0x10000, RZ ;  /* 0x0001000018057824 */ /* 0x030fe200078e00ff */
[----:B------:R-:W-:Y:S01]  /*2310*/  ISETP.GT.AND P1, PT, R3, 0x8, P1 ;  /* 0x000000080300780c */ /* 0x000fe20000f24270 */
[----:B------:R-:W-:Y:S02]  /*2320*/  BSSY B1, `(.L_x_39) ;  /* 0x0000007000017945 */ /* 0x000fe40003800000 */
[----:B0-----:R-:W-:-:S04]  /*2330*/  FMUL R14, R5, R88 ;  /* 0x00000058050e7220 */ /* 0x001fc80000400000 */
[----:B------:R-:W-:-:S05]  /*2340*/  FFMA R14, R29, R23, R14 ;  /* 0x000000171d0e7223 */ /* 0x000fca000000000e */
[----:B------:R-:W-:-:S05]  /*2350*/  F2FP.BF16.F32.PACK_AB R14, RZ, R14 ;  /* 0x0000000eff0e723e */ /* 0x000fca00000010ff */
[----:B------:R0:W-:Y:S01]  /*2360*/  @P3 STG.E.U16 desc[UR36][R10.64+0x12], R14 ;  /* 0x0000120e0a003986 */ /* 0x0001e2000c101524 */
[----:B------:R-:W-:Y:S05]  /*2370*/  @!P1 BRA `(.L_x_40) ;  /* 0x0000000000049947 */ /* 0x000fea0003800000 */
[----:B------:R4:W5:Y:S02]  /*2380*/  LDG.E.LTC128B.U16 R24, desc[UR36][R8.64+0x10] ;  /* 0x0000102408187981 */ /* 0x000964000c1e1520 */
.L_x_40:
[----:B------:R-:W-:Y:S05]  /*2390*/  BSYNC B1 ;  /* 0x0000000000017941 */ /* 0x000fea0003800000 */
.L_x_39:
[----:B-----5:R-:W-:Y:S01]  /*23a0*/  IMAD.U32 R5, R24, 0x10000, RZ ;  /* 0x0001000018057824 */ /* 0x020fe200078e00ff */
[----:B------:R-:W-:Y:S01]  /*23b0*/  ISETP.GT.AND P0, PT, R3, 0x8, P0 ;  /* 0x000000080300780c */ /* 0x000fe20000704270 */
[----:B------:R-:W-:Y:S02]  /*23c0*/  BSSY B1, `(.L_x_41) ;  /* 0x0000007000017945 */ /* 0x000fe40003800000 */
[----:B------:R-:W-:-:S04]  /*23d0*/  FMUL R5, R5, R88 ;  /* 0x0000005805057220 */ /* 0x000fc80000400000 */
[----:B------:R-:W-:-:S05]  /*23e0*/  FFMA R5, R30, R23, R5 ;  /* 0x000000171e057223 */ /* 0x000fca0000000005 */
[----:B------:R-:W-:-:S05]  /*23f0*/  F2FP.BF16.F32.PACK_AB R5, RZ, R5 ;  /* 0x00000005ff05723e */ /* 0x000fca00000010ff */
[----:B------:R0:W-:Y:S01]  /*2400*/  @P1 STG.E.U16 desc[UR36][R12.64+0x10], R5 ;  /* 0x000010050c001986 */ /* 0x0001e2000c101524 */
[----:B------:R-:W-:Y:S05]  /*2410*/  @!P0 BRA `(.L_x_42) ;  /* 0x0000000000048947 */ /* 0x000fea0003800000 */
[----:B------:R0:W5:Y:S02]  /*2420*/  LDG.E.LTC128B.U16 R24, desc[UR36][R8.64+0x12] ;  /* 0x0000122408187981 */ /* 0x000164000c1e1520 */
.L_x_42:
[----:B------:R-:W-:Y:S05]  /*2430*/  BSYNC B1 ;  /* 0x0000000000017941 */ /* 0x000fea0003800000 */
.L_x_41:
        /* <DEDUP_REMOVED lines=10> */
.L_x_44:
[----:B------:R-:W-:Y:S05]  /*24e0*/  BSYNC B1 ;  /* 0x0000000000017941 */ /* 0x000fea0003800000 */
.L_x_43:
        /* <DEDUP_REMOVED lines=10> */
.L_x_46:
[----:B------:R-:W-:Y:S05]  /*2590*/  BSYNC B1 ;  /* 0x0000000000017941 */ /* 0x000fea0003800000 */
.L_x_45:
[----:B0----5:R-:W-:Y:S01]  /*25a0*/  IMAD.U32 R5, R24, 0x10000, RZ ;  /* 0x0001000018057824 */ /* 0x021fe200078e00ff */
        /* <DEDUP_REMOVED lines=8> */
.L_x_48:
[----:B------:R-:W-:Y:S05]  /*2630*/  BSYNC B1 ;  /* 0x0000000000017941 */ /* 0x000fea0003800000 */
.L_x_47:
        /* <DEDUP_REMOVED lines=9> */
.L_x_50:
[----:B------:R-:W-:Y:S05]  /*26d0*/  BSYNC B1 ;  /* 0x0000000000017941 */ /* 0x000fea0003800000 */
.L_x_49:
        /* <DEDUP_REMOVED lines=10> */
.L_x_52:
[----:B------:R-:W-:Y:S05]  /*2780*/  BSYNC B1 ;  /* 0x0000000000017941 */ /* 0x000fea0003800000 */
.L_x_51:
        /* <DEDUP_REMOVED lines=10> */
.L_x_54:
[----:B------:R-:W-:Y:S05]  /*2830*/  BSYNC B1 ;  /* 0x0000000000017941 */ /* 0x000fea0003800000 */
.L_x_53:
        /* <DEDUP_REMOVED lines=9> */
.L_x_56:
[----:B------:R-:W-:Y:S05]  /*28d0*/  BSYNC B1 ;  /* 0x0000000000017941 */ /* 0x000fea0003800000 */
.L_x_55:
        /* <DEDUP_REMOVED lines=9> */
.L_x_58:
[----:B------:R-:W-:Y:S05]  /*2970*/  BSYNC B1 ;  /* 0x0000000000017941 */ /* 0x000fea0003800000 */
.L_x_57:
        /* <DEDUP_REMOVED lines=10> */
.L_x_60:
[----:B------:R-:W-:Y:S05]  /*2a20*/  BSYNC B1 ;  /* 0x0000000000017941 */ /* 0x000fea0003800000 */
.L_x_59:
        /* <DEDUP_REMOVED lines=10> */
.L_x_62:
[----:B------:R-:W-:Y:S05]  /*2ad0*/  BSYNC B1 ;  /* 0x0000000000017941 */ /* 0x000fea0003800000 */
.L_x_61:
        /* <DEDUP_REMOVED lines=9> */
.L_x_64:
[----:B------:R-:W-:Y:S05]  /*2b70*/  BSYNC B1 ;  /* 0x0000000000017941 */ /* 0x000fea0003800000 */
.L_x_63:
        /* <DEDUP_REMOVED lines=9> */
.L_x_66:
[----:B------:R-:W-:Y:S05]  /*2c10*/  BSYNC B1 ;  /* 0x0000000000017941 */ /* 0x000fea0003800000 */
.L_x_65:
        /* <DEDUP_REMOVED lines=10> */
.L_x_68:
[----:B------:R-:W-:Y:S05]  /*2cc0*/  BSYNC B1 ;  /* 0x0000000000017941 */ /* 0x000fea0003800000 */
.L_x_67:
        /* <DEDUP_REMOVED lines=10> */
.L_x_70:
[----:B------:R-:W-:Y:S05]  /*2d70*/  BSYNC B1 ;  /* 0x0000000000017941 */ /* 0x000fea0003800000 */
.L_x_69:
        /* <DEDUP_REMOVED lines=9> */
.L_x_72:
[----:B------:R-:W-:Y:S05]  /*2e10*/  BSYNC B1 ;  /* 0x0000000000017941 */ /* 0x000fea0003800000 */
.L_x_71:
        /* <DEDUP_REMOVED lines=9> */
.L_x_74:
[----:B------:R-:W-:Y:S05]  /*2eb0*/  BSYNC B1 ;  /* 0x0000000000017941 */ /* 0x000fea0003800000 */
.L_x_73:
        /* <DEDUP_REMOVED lines=10> */
.L_x_76:
[----:B------:R-:W-:Y:S05]  /*2f60*/  BSYNC B1 ;  /* 0x0000000000017941 */ /* 0x000fea0003800000 */
.L_x_75:
        /* <DEDUP_REMOVED lines=10> */
.L_x_78:
[----:B------:R-:W-:Y:S05]  /*3010*/  BSYNC B1 ;  /* 0x0000000000017941 */ /* 0x000fea0003800000 */
.L_x_77:
        /* <DEDUP_REMOVED lines=9> */
.L_x_80:
[----:B------:R-:W-:Y:S05]  /*30b0*/  BSYNC B1 ;  /* 0x0000000000017941 */ /* 0x000fea0003800000 */
.L_x_79:
        /* <DEDUP_REMOVED lines=9> */
.L_x_82:
[----:B------:R-:W-:Y:S05]  /*3150*/  BSYNC B1 ;  /* 0x0000000000017941 */ /* 0x000fea0003800000 */
.L_x_81:
        /* <DEDUP_REMOVED lines=10> */
.L_x_84:
[----:B------:R-:W-:Y:S05]  /*3200*/  BSYNC B1 ;  /* 0x0000000000017941 */ /* 0x000fea0003800000 */
.L_x_83:
        /* <DEDUP_REMOVED lines=10> */
.L_x_86:
[----:B------:R-:W-:Y:S05]  /*32b0*/  BSYNC B1 ;  /* 0x0000000000017941 */ /* 0x000fea0003800000 */
.L_x_85:
        /* <DEDUP_REMOVED lines=9> */
.L_x_88:
[----:B------:R-:W-:Y:S05]  /*3350*/  BSYNC B1 ;  /* 0x0000000000017941 */ /* 0x000fea0003800000 */
.L_x_87:
        /* <DEDUP_REMOVED lines=9> */
.L_x_90:
[----:B------:R-:W-:Y:S05]  /*33f0*/  BSYNC B1 ;  /* 0x0000000000017941 */ /* 0x000fea0003800000 */
.L_x_89:
        /* <DEDUP_REMOVED lines=10> */
.L_x_92:
[----:B------:R-:W-:Y:S05]  /*34a0*/  BSYNC B1 ;  /* 0x0000000000017941 */ /* 0x000fea0003800000 */
.L_x_91:
        /* <DEDUP_REMOVED lines=10> */
.L_x_94:
[----:B------:R-:W-:Y:S05]  /*3550*/  BSYNC B1 ;  /* 0x0000000000017941 */ /* 0x000fea0003800000 */
.L_x_93:
        /* <DEDUP_REMOVED lines=9> */
.L_x_96:
[----:B------:R-:W-:Y:S05]  /*35f0*/  BSYNC B1 ;  /* 0x0000000000017941 */ /* 0x000fea0003800000 */
.L_x_95:
        /* <DEDUP_REMOVED lines=9> */
.L_x_98:
[----:B------:R-:W-:Y:S05]  /*3690*/  BSYNC B1 ;  /* 0x0000000000017941 */ /* 0x000fea0003800000 */
.L_x_97:
        /* <DEDUP_REMOVED lines=10> */
.L_x_100:
[----:B------:R-:W-:Y:S05]  /*3740*/  BSYNC B1 ;  /* 0x0000000000017941 */ /* 0x000fea0003800000 */
.L_x_99:
        /* <DEDUP_REMOVED lines=10> */
.L_x_102:
[----:B------:R-:W-:Y:S05]  /*37f0*/  BSYNC B1 ;  /* 0x0000000000017941 */ /* 0x000fea0003800000 */
.L_x_101:
        /* <DEDUP_REMOVED lines=9> */
.L_x_104:
[----:B------:R-:W-:Y:S05]  /*3890*/  BSYNC B1 ;  /* 0x0000000000017941 */ /* 0x000fea0003800000 */
.L_x_103:
        /* <DEDUP_REMOVED lines=9> */
.L_x_106:
[----:B------:R-:W-:Y:S05]  /*3930*/  BSYNC B1 ;  /* 0x0000000000017941 */ /* 0x000fea0003800000 */
.L_x_105:
        /* <DEDUP_REMOVED lines=10> */
.L_x_108:
[----:B------:R-:W-:Y:S05]  /*39e0*/  BSYNC B1 ;  /* 0x0000000000017941 */ /* 0x000fea0003800000 */
.L_x_107:
        /* <DEDUP_REMOVED lines=10> */
.L_x_110:
[----:B------:R-:W-:Y:S05]  /*3a90*/  BSYNC B1 ;  /* 0x0000000000017941 */ /* 0x000fea0003800000 */
.L_x_109:
        /* <DEDUP_REMOVED lines=9> */
.L_x_112:
[----:B------:R-:W-:Y:S05]  /*3b30*/  BSYNC B1 ;  /* 0x0000000000017941 */ /* 0x000fea0003800000 */
.L_x_111:
        /* <DEDUP_REMOVED lines=9> */
.L_x_114:
[----:B------:R-:W-:Y:S05]  /*3bd0*/  BSYNC B1 ;  /* 0x0000000000017941 */ /* 0x000fea0003800000 */
.L_x_113:
        /* <DEDUP_REMOVED lines=10> */
.L_x_116:
[----:B------:R-:W-:Y:S05]  /*3c80*/  BSYNC B1 ;  /* 0x0000000000017941 */ /* 0x000fea0003800000 */
.L_x_115:
        /* <DEDUP_REMOVED lines=10> */
.L_x_118:
[----:B------:R-:W-:Y:S05]  /*3d30*/  BSYNC B1 ;  /* 0x0000000000017941 */ /* 0x000fea0003800000 */
.L_x_117:
        /* <DEDUP_REMOVED lines=9> */
.L_x_120:
[----:B------:R-:W-:Y:S05]  /*3dd0*/  BSYNC B1 ;  /* 0x0000000000017941 */ /* 0x000fea0003800000 */
.L_x_119:
        /* <DEDUP_REMOVED lines=9> */
.L_x_122:
[----:B------:R-:W-:Y:S05]  /*3e70*/  BSYNC B1 ;  /* 0x0000000000017941 */ /* 0x000fea0003800000 */
.L_x_121:
        /* <DEDUP_REMOVED lines=10> */
.L_x_124:
[----:B------:R-:W-:Y:S05]  /*3f20*/  BSYNC B1 ;  /* 0x0000000000017941 */ /* 0x000fea0003800000 */
.L_x_123:
        /* <DEDUP_REMOVED lines=10> */
.L_x_126:
[----:B------:R-:W-:Y:S05]  /*3fd0*/  BSYNC B1 ;  /* 0x0000000000017941 */ /* 0x000fea0003800000 */
.L_x_125:
        /* <DEDUP_REMOVED lines=9> */
.L_x_128:
[----:B------:R-:W-:Y:S05]  /*4070*/  BSYNC B1 ;  /* 0x0000000000017941 */ /* 0x000fea0003800000 */
.L_x_127:
        /* <DEDUP_REMOVED lines=9> */
.L_x_130:
[----:B------:R-:W-:Y:S05]  /*4110*/  BSYNC B1 ;  /* 0x0000000000017941 */ /* 0x000fea0003800000 */
.L_x_129:
        /* <DEDUP_REMOVED lines=10> */
.L_x_132:
[----:B------:R-:W-:Y:S05]  /*41c0*/  BSYNC B1 ;  /* 0x0000000000017941 */ /* 0x000fea0003800000 */
.L_x_131:
        /* <DEDUP_REMOVED lines=10> */
.L_x_134:
[----:B------:R-:W-:Y:S05]  /*4270*/  BSYNC B1 ;  /* 0x0000000000017941 */ /* 0x000fea0003800000 */
.L_x_133:
        /* <DEDUP_REMOVED lines=9> */
.L_x_136:
[----:B------:R-:W-:Y:S05]  /*4310*/  BSYNC B1 ;  /* 0x0000000000017941 */ /* 0x000fea0003800000 */
.L_x_135:
        /* <DEDUP_REMOVED lines=9> */
.L_x_138:
[----:B------:R-:W-:Y:S05]  /*43b0*/  BSYNC B1 ;  /* 0x0000000000017941 */ /* 0x000fea0003800000 */
.L_x_137:
        /* <DEDUP_REMOVED lines=10> */
.L_x_140:
[----:B------:R-:W-:Y:S05]  /*4460*/  BSYNC B1 ;  /* 0x0000000000017941 */ /* 0x000fea0003800000 */
.L_x_139:
        /* <DEDUP_REMOVED lines=10> */
.L_x_142:
[----:B------:R-:W-:Y:S05]  /*4510*/  BSYNC B1 ;  /* 0x0000000000017941 */ /* 0x000fea0003800000 */
.L_x_141:
        /* <DEDUP_REMOVED lines=9> */
.L_x_144:
[----:B------:R-:W-:Y:S05]  /*45b0*/  BSYNC B1 ;  /* 0x0000000000017941 */ /* 0x000fea0003800000 */
.L_x_143:
        /* <DEDUP_REMOVED lines=9> */
.L_x_146:
[----:B------:R-:W-:Y:S05]  /*4650*/  BSYNC B1 ;  /* 0x0000000000017941 */ /* 0x000fea0003800000 */
.L_x_145:
        /* <DEDUP_REMOVED lines=10> */
.L_x_148:
[----:B------:R-:W-:Y:S05]  /*4700*/  BSYNC B1 ;  /* 0x0000000000017941 */ /* 0x000fea0003800000 */
.L_x_147:
[----:B-----5:R-:W-:Y:S01]  /*4710*/  IMAD.U32 R5, R24, 0x10000, RZ ;  /* 0x0001000018057824 */ /* 0x020fe200078e00ff */
[----:B------:R-:W-:Y:S01]  /*4720*/  ISETP.GT.AND P0, PT, R4, 0x79, PT ;  /* 0x000000790400780c */ /* 0x000fe20003f04270 */
[----:B------:R-:W-:Y:S01]  /*4730*/  @P2 IMAD.MOV.U32 R4, RZ, RZ, R10 ;  /* 0x000000ffff042224 */ /* 0x000fe200078e000a */
[----:B------:R-:W-:Y:S01]  /*4740*/  BSSY B1, `(.L_x_149) ;  /* 0x000000a000017945 */ /* 0x000fe20003800000 */
[----:B------:R-:W-:Y:S01]  /*4750*/  FMUL R5, R5, R88 ;  /* 0x0000005805057220 */ /* 0x000fe20000400000 */
[----:B------:R-:W-:-:S03]  /*4760*/  ISETP.GT.AND P3, PT, R3, RZ, P0 ;  /* 0x000000ff0300720c */ /* 0x000fc60000764270 */
[----:B------:R-:W-:-:S05]  /*4770*/  FFMA R5, R84, R23, R5 ;  /* 0x0000001754057223 */ /* 0x000fca0000000005 */
[----:B------:R-:W-:-:S04]  /*4780*/  F2FP.BF16.F32.PACK_AB R5, RZ, R5 ;  /* 0x00000005ff05723e */ /* 0x000fc800000010ff */
[----:B0-----:R-:W-:Y:S01]  /*4790*/  PRMT R14, R5, 0x7610, R14 ;  /* 0x00007610050e7816 */ /* 0x001fe2000000000e */
[----:B------:R-:W-:-:S05]  /*47a0*/  @P2 IMAD.MOV.U32 R5, RZ, RZ, R11 ;  /* 0x000000ffff052224 */ /* 0x000fca00078e000b */
[----:B------:R0:W-:Y:S01]  /*47b0*/  @P2 STG.E.U16 desc[UR36][R4.64+0xf0], R14 ;  /* 0x0000f00e04002986 */ /* 0x0001e2000c101524 */
[----:B------:R-:W-:Y:S05]  /*47c0*/  @!P3 BRA `(.L_x_150) ;  /* 0x000000000004b947 */ /* 0x000fea0003800000 */
[----:B------:R0:W5:Y:S02]  /*47d0*/  LDG.E.LTC128B.U16 R24, desc[UR36][R6.64+0xf2] ;  /* 0x0000f22406187981 */ /* 0x000164000c1e1520 */
.L_x_150:
[----:B------:R-:W-:Y:S05]  /*47e0*/  BSYNC B1 ;  /* 0x0000000000017941 */ /* 0x000fea0003800000 */
.L_x_149:
        /* <DEDUP_REMOVED lines=9> */
.L_x_152:
[----:B------:R-:W-:Y:S05]  /*4880*/  BSYNC B1 ;  /* 0x0000000000017941 */ /* 0x000fea0003800000 */
.L_x_151:
[----:B-----5:R-:W-:Y:S01]  /*4890*/  IMAD.U32 R5, R24, 0x10000, RZ ;  /* 0x0001000018057824 */ /* 0x020fe200078e00ff */
[----:B------:R-:W-:Y:S01]  /*48a0*/  ISETP.GT.AND P0, PT, R3, 0x8, P0 ;  /* 0x000000080300780c */ /* 0x000fe20000704270 */
[----:B0-----:R-:W-:Y:S01]  /*48b0*/  @P1 IMAD.MOV.U32 R4, RZ, RZ, R12 ;  /* 0x000000ffff041224 */ /* 0x001fe200078e000c */
[----:B------:R-:W-:Y:S01]  /*48c0*/  BSSY B1, `(.L_x_153) ;  /* 0x0000009000017945 */ /* 0x000fe20003800000 */
[----:B------:R-:W-:-:S04]  /*48d0*/  FMUL R5, R5, R88 ;  /* 0x0000005805057220 */ /* 0x000fc80000400000 */
[----:B------:R-:W-:-:S05]  /*48e0*/  FFMA R5, R86, R23, R5 ;  /* 0x0000001756057223 */ /* 0x000fca0000000005 */
[----:B------:R-:W-:-:S04]  /*48f0*/  F2FP.BF16.F32.PACK_AB R5, RZ, R5 ;  /* 0x00000005ff05723e */ /* 0x000fc800000010ff */
[----:B-1-3--:R-:W-:Y:S01]  /*4900*/  PRMT R6, R5, 0x7610, R6 ;  /* 0x0000761005067816 */ /* 0x00afe20000000006 */
[----:B------:R-:W-:-:S05]  /*4910*/  @P1 IMAD.MOV.U32 R5, RZ, RZ, R13 ;  /* 0x000000ffff051224 */ /* 0x000fca00078e000d */
[----:B------:R0:W-:Y:S01]  /*4920*/  @P1 STG.E.U16 desc[UR36][R4.64+0xf0], R6 ;  /* 0x0000f00604001986 */ /* 0x0001e2000c101524 */
[----:B------:R-:W-:Y:S05]  /*4930*/  @!P0 BRA `(.L_x_154) ;  /* 0x0000000000048947 */ /* 0x000fea0003800000 */
[----:B------:R1:W5:Y:S02]  /*4940*/  LDG.E.LTC128B.U16 R24, desc[UR36][R8.64+0xf2] ;  /* 0x0000f22408187981 */ /* 0x000364000c1e1520 */
.L_x_154:
[----:B------:R-:W-:Y:S05]  /*4950*/  BSYNC B1 ;  /* 0x0000000000017941 */ /* 0x000fea0003800000 */
.L_x_153:
[----:B------:R-:W-:Y:S05]  /*4960*/  @!P0 BRA `(.L_x_155) ;  /* 0x0000001000e88947 */ /* 0x000fea0003800000 */
[----:B-----5:R-:W-:-:S04]  /*4970*/  IMAD.U32 R3, R24, 0x10000, RZ ;  /* 0x0001000018037824 */ /* 0x020fc800078e00ff */
[----:B0-----:R-:W-:-:S04]  /*4980*/  FMUL R4, R3, R88 ;  /* 0x0000005803047220 */ /* 0x001fc80000400000 */
[----:B------:R-:W-:-:S05]  /*4990*/  FFMA R4, R87, R23, R4 ;  /* 0x0000001757047223 */ /* 0x000fca0000000004 */
[----:B------:R-:W-:-:S05]  /*49a0*/  F2FP.BF16.F32.PACK_AB R4, RZ, R4 ;  /* 0x00000004ff04723e */ /* 0x000fca00000010ff */
[----:B------:R3:W-:Y:S01]  /*49b0*/  STG.E.U16 desc[UR36][R12.64+0xf2], R4 ;  /* 0x0000f2040c007986 */ /* 0x0007e2000c101524 */
[----:B------:R-:W-:Y:S05]  /*49c0*/  BRA `(.L_x_155) ;  /* 0x0000001000d07947 */ /* 0x000fea0003800000 */
.L_x_30:
[----:B------:R-:W-:Y:S01]  /*49d0*/  ISETP.GT.AND P0, PT, R4, 0x1, PT ;  /* 0x000000010400780c */ /* 0x000fe20003f04270 */
[----:B------:R-:W-:Y:S01]  /*49e0*/  ULDC.64 UR4, c[0x0][0x5c0] ;  /* 0x0001700000047ab9 */ /* 0x000fe20000000a00 */
[-C--:B------:R-:W-:Y:S01]  /*49f0*/  FMUL R24, R24, R23.reuse ;  /* 0x0000001718187220 */ /* 0x080fe20000400000 */
[-C--:B------:R-:W-:Y:S01]  /*4a00*/  FMUL R25, R25, R23.reuse ;  /* 0x0000001719197220 */ /* 0x080fe20000400000 */
[----:B------:R-:W-:Y:S01]  /*4a10*/  ISETP.GT.AND P3, PT, R3, RZ, P0 ;  /* 0x000000ff0300720c */ /* 0x000fe20000764270 */
[-C--:B------:R-:W-:Y:S01]  /*4a20*/  FMUL R26, R26, R23.reuse ;  /* 0x000000171a1a7220 */ /* 0x080fe20000400000 */
[----:B------:R-:W-:Y:S01]  /*4a30*/  LEA R6, P4, R92, UR4, 0x1 ;  /* 0x000000045c067c11 */ /* 0x000fe2000f8808ff */
[-C--:B------:R-:W-:Y:S01]  /*4a40*/  FMUL R27, R27, R23.reuse ;  /* 0x000000171b1b7220 */ /* 0x080fe20000400000 */
[----:B------:R-:W-:Y:S01]  /*4a50*/  F2FP.BF16.F32.PACK_AB R24, RZ, R24 ;  /* 0x00000018ff18723e */ /* 0x000fe200000010ff */
[-C--:B------:R-:W-:Y:S01]  /*4a60*/  FMUL R28, R28, R23.reuse ;  /* 0x000000171c1c7220 */ /* 0x080fe20000400000 */
[----:B------:R-:W-:Y:S01]  /*4a70*/  LEA.HI.X R7, R92, UR5, R91, 0x1, P4 ;  /* 0x000000055c077c11 */ /* 0x000fe2000a0f0c5b */
[----:B------:R-:W-:Y:S01]  /*4a80*/  FMUL R29, R29, R23 ;  /* 0x000000171d1d7220 */ /* 0x000fe20000400000 */
[----:B------:R-:W-:Y:S01]  /*4a90*/  F2FP.BF16.F32.PACK_AB R25, RZ, R25 ;  /* 0x00000019ff19723e */ /* 0x000fe200000010ff */
[-C--:B------:R-:W-:Y:S01]  /*4aa0*/  FMUL R30, R30, R23.reuse ;  /* 0x000000171e1e7220 */ /* 0x080fe20000400000 */
[----:B------:R-:W-:Y:S01]  /*4ab0*/  SHF.L.U64.HI R99, R98, 0x4, R99 ;  /* 0x0000000462637819 */ /* 0x000fe20000010263 */
[----:B------:R-:W-:Y:S01]  /*4ac0*/  @P1 STG.E.U16 desc[UR36][R6.64], R24 ;  /* 0x0000001806001986 */ /* 0x000fe2000c101524 */
[----:B------:R-:W-:Y:S01]  /*4ad0*/  ISETP.GT.AND P1, PT, R4, 0x8, PT ;  /* 0x000000080400780c */ /* 0x000fe20003f24270 */
[-C--:B------:R-:W-:Y:S01]  /*4ae0*/  FMUL R31, R31, R23.reuse ;  /* 0x000000171f1f7220 */ /* 0x080fe20000400000 */
[C---:B------:R-:W-:Y:S01]  /*4af0*/  ISETP.GT.AND P4, PT, R3.reuse, 0x8, P0 ;  /* 0x000000080300780c */ /* 0x040fe20000784270 */
[----:B------:R-:W-:Y:S01]  /*4b00*/  @P3 STG.E.U16 desc[UR36][R6.64+0x2], R25 ;  /* 0x0000021906003986 */ /* 0x000fe2000c101524 */
[----:B------:R-:W-:Y:S01]  /*4b10*/  LEA R8, P3, R98, R6, 0x4 ;  /* 0x0000000662087211 */ /* 0x000fe200078620ff */
[-C--:B------:R-:W-:Y:S01]  /*4b20*/  FMUL R32, R32, R23.reuse ;  /* 0x0000001720207220 */ /* 0x080fe20000400000 */
[----:B------:R-:W-:Y:S01]  /*4b30*/  ISETP.GT.AND P2, PT, R3, 0x8, P2 ;  /* 0x000000080300780c */ /* 0x000fe20001744270 */
[-C--:B------:R-:W-:Y:S01]  /*4b40*/  FMUL R33, R33, R23.reuse ;  /* 0x0000001721217220 */ /* 0x080fe20000400000 */
[----:B------:R-:W-:Y:S01]  /*4b50*/  ISETP.GT.AND P0, PT, R4, 0x9, PT ;  /* 0x000000090400780c */ /* 0x000fe20003f04270 */
[----:B------:R-:W-:Y:S01]  /*4b60*/  IMAD.X R9, R99, 0x1, R7, P3 ;  /* 0x0000000163097824 */ /* 0x000fe200018e0607 */
[C---:B------:R-:W-:Y:S01]  /*4b70*/  ISETP.GT.AND P5, PT, R3.reuse, RZ, P1 ;  /* 0x000000ff0300720c */ /* 0x040fe20000fa4270 */
[-C--:B------:R-:W-:Y:S01]  /*4b80*/  FMUL R34, R34, R23.reuse ;  /* 0x0000001722227220 */ /* 0x080fe20000400000 */
[----:B------:R-:W-:Y:S01]  /*4b90*/  ISETP.GT.AND P3, PT, R3, RZ, P0 ;  /* 0x000000ff0300720c */ /* 0x000fe20000764270 */
[-C--:B------:R-:W-:Y:S01]  /*4ba0*/  FMUL R35, R35, R23.reuse ;  /* 0x0000001723237220 */ /* 0x080fe20000400000 */
[----:B------:R-:W-:Y:S01]  /*4bb0*/  F2FP.BF16.F32.PACK_AB R26, RZ, R26 ;  /* 0x0000001aff1a723e */ /* 0x000fe200000010ff */
[----:B------:R-:W-:Y:S01]  /*4bc0*/  FMUL R36, R36, R23 ;  /* 0x0000001724247220 */ /* 0x000fe20000400000 */
[----:B------:R-:W-:Y:S01]  /*4bd0*/  F2FP.BF16.F32.PACK_AB R27, RZ, R27 ;  /* 0x0000001bff1b723e */ /* 0x000fe200000010ff */
[----:B------:R-:W-:Y:S01]  /*4be0*/  FMUL R37, R37, R23 ;  /* 0x0000001725257220 */ /* 0x000fe20000400000 */
[----:B------:R-:W-:Y:S01]  /*4bf0*/  F2FP.BF16.F32.PACK_AB R28, RZ, R28 ;  /* 0x0000001cff1c723e */ /* 0x000fe200000010ff */
[----:B------:R-:W-:Y:S01]  /*4c00*/  @P2 STG.E.U16 desc[UR36][R8.64], R26 ;  /* 0x0000001a08002986 */ /* 0x000fe2000c101524 */
[----:B------:R-:W-:Y:S01]  /*4c10*/  F2FP.BF16.F32.PACK_AB R29, RZ, R29 ;  /* 0x0000001dff1d723e */ /* 0x000fe200000010ff */
[-C--:B------:R-:W-:Y:S01]  /*4c20*/  FMUL R38, R38, R23.reuse ;  /* 0x0000001726267220 */ /* 0x080fe20000400000 */
[----:B------:R-:W-:Y:S01]  /*4c30*/  ISETP.GT.AND P2, PT, R3, 0x8, P1 ;  /* 0x000000080300780c */ /* 0x000fe20000f44270 */
[----:B------:R-:W-:Y:S01]  /*4c40*/  @P4 STG.E.U16 desc[UR36][R8.64+0x2], R27 ;  /* 0x0000021b08004986 */ /* 0x000fe2000c101524 */
[----:B------:R-:W-:Y:S01]  /*4c50*/  ISETP.GT.AND P1, PT, R4, 0x10, PT ;  /* 0x000000100400780c */ /* 0x000fe20003f24270 */
[-C--:B------:R-:W-:Y:S01]  /*4c60*/  FMUL R39, R39, R23.reuse ;  /* 0x0000001727277220 */ /* 0x080fe20000400000 */
[----:B------:R-:W-:Y:S01]  /*4c70*/  F2FP.BF16.F32.PACK_AB R30, RZ, R30 ;  /* 0x0000001eff1e723e */ /* 0x000fe200000010ff */
[----:B------:R-:W-:Y:S01]  /*4c80*/  @P5 STG.E.U16 desc[UR36][R6.64+0x10], R28 ;  /* 0x0000101c06005986 */ /* 0x000fe2000c101524 */
[C---:B------:R-:W-:Y:S01]  /*4c90*/  ISETP.GT.AND P4, PT, R3.reuse, RZ, P1 ;  /* 0x000000ff0300720c */ /* 0x040fe20000f84270 */
[----:B------:R-:W-:Y:S01]  /*4ca0*/  FMUL R40, R40, R23 ;  /* 0x0000001728287220 */ /* 0x000fe20000400000 */
[----:B------:R-:W-:Y:S01]  /*4cb0*/  F2FP.BF16.F32.PACK_AB R31, RZ, R31 ;  /* 0x0000001fff1f723e */ /* 0x000fe200000010ff */
[----:B------:R-:W-:Y:S01]  /*4cc0*/  @P3 STG.E.U16 desc[UR36][R6.64+0x12], R29 ;  /* 0x0000121d06003986 */ /* 0x000fe2000c101524 */
[----:B------:R-:W-:Y:S01]  /*4cd0*/  ISETP.GT.AND P3, PT, R3, 0x8, P0 ;  /* 0x000000080300780c */ /* 0x000fe20000764270 */
[-C--:B------:R-:W-:Y:S01]  /*4ce0*/  FMUL R41, R41, R23.reuse ;  /* 0x0000001729297220 */ /* 0x080fe20000400000 */
[----:B------:R-:W-:Y:S01]  /*4cf0*/  ISETP.GT.AND P0, PT, R4, 0x11, PT ;  /* 0x000000110400780c */ /* 0x000fe20003f04270 */
[----:B------:R-:W-:Y:S01]  /*4d00*/  @P2 STG.E.U16 desc[UR36][R8.64+0x10], R30 ;  /* 0x0000101e08002986 */ /* 0x000fe2000c101524 */
[----:B------:R-:W-:Y:S01]  /*4d10*/  F2FP.BF16.F32.PACK_AB R32, RZ, R32 ;  /* 0x00000020ff20723e */ /* 0x000fe200000010ff */
[-C--:B------:R-:W-:Y:S01]  /*4d20*/  FMUL R42, R42, R23.reuse ;  /* 0x000000172a2a7220 */ /* 0x080fe20000400000 */
[----:B------:R-:W-:Y:S01]  /*4d30*/  ISETP.GT.AND P5, PT, R3, RZ, P0 ;  /* 0x000000ff0300720c */ /* 0x000fe200007a4270 */
[-C--:B------:R-:W-:Y:S01]  /*4d40*/  FMUL R43, R43, R23.reuse ;  /* 0x000000172b2b7220 */ /* 0x080fe20000400000 */
[----:B------:R-:W-:Y:S01]  /*4d50*/  ISETP.GT.AND P2, PT, R3, 0x8, P1 ;  /* 0x000000080300780c */ /* 0x000fe20000f44270 */
[-C--:B------:R-:W-:Y:S01]  /*4d60*/  FMUL R44, R44, R23.reuse ;  /* 0x000000172c2c7220 */ /* 0x080fe20000400000 */
[----:B------:R-:W-:Y:S01]  /*4d70*/  ISETP.GT.AND P1, PT, R4, 0x18, PT ;  /* 0x000000180400780c */ /* 0x000fe20003f24270 */
[----:B------:R-:W-:Y:S01]  /*4d80*/  FMUL R45, R45, R23 ;  /* 0x000000172d2d7220 */ /* 0x000fe20000400000 */
[----:B------:R-:W-:Y:S01]  /*4d90*/  F2FP.BF16.F32.PACK_AB R33, RZ, R33 ;  /* 0x00000021ff21723e */ /* 0x000fe200000010ff */
[----:B------:R-:W-:Y:S01]  /*4da0*/  @P3 STG.E.U16 desc[UR36][R8.64+0x12], R31 ;  /* 0x0000121f08003986 */ /* 0x000fe2000c101524 */
[C---:B------:R-:W-:Y:S01]  /*4db0*/  ISETP.GT.AND P3, PT, R3.reuse, 0x8, P0 ;  /* 0x000000080300780c */ /* 0x040fe20000764270 */
[-C--:B------:R-:W-:Y:S01]  /*4dc0*/  FMUL R46, R46, R23.reuse ;  /* 0x000000172e2e7220 */ /* 0x080fe20000400000 */
[----:B------:R-:W-:Y:S01]  /*4dd0*/  ISETP.GT.AND P0, PT, R4, 0x19, PT ;  /* 0x000000190400780c */ /* 0x000fe20003f04270 */
[----:B------:R-:W-:Y:S01]  /*4de0*/  @P4 STG.E.U16 desc[UR36][R6.64+0x20], R32 ;  /* 0x0000202006004986 */ /* 0x000fe2000c101524 */
[----:B------:R-:W-:Y:S01]  /*4df0*/  ISETP.GT.AND P4, PT, R3, RZ, P1 ;  /* 0x000000ff0300720c */ /* 0x000fe20000f84270 */
[-C--:B------:R-:W-:Y:S01]  /*4e00*/  FMUL R47, R47, R23.reuse ;  /* 0x000000172f2f7220 */ /* 0x080fe20000400000 */
[----:B------:R-:W-:Y:S01]  /*4e10*/  F2FP.BF16.F32.PACK_AB R34, RZ, R34 ;  /* 0x00000022ff22723e */ /* 0x000fe200000010ff */
[----:B------:R-:W-:Y:S01]  /*4e20*/  @P5 STG.E.U16 desc[UR36][R6.64+0x22], R33 ;  /* 0x0000222106005986 */ /* 0x000fe2000c101524 */
[----:B------:R-:W-:Y:S01]  /*4e30*/  ISETP.GT.AND P5, PT, R3, RZ, P0 ;  /* 0x000000ff0300720c */ /* 0x000fe200007a4270 */
[----:B------:R-:W-:Y:S01]  /*4e40*/  FMUL R48, R48, R23 ;  /* 0x0000001730307220 */ /* 0x000fe20000400000 */
[----:B------:R-:W-:Y:S01]  /*4e50*/  F2FP.BF16.F32.PACK_AB R35, RZ, R35 ;  /* 0x00000023ff23723e */ /* 0x000fe200000010ff */
[----:B------:R-:W-:Y:S01]  /*4e60*/  @P2 STG.E.U16 desc[UR36][R8.64+0x20], R34 ;  /* 0x0000202208002986 */ /* 0x000fe2000c101524 */
[----:B------:R-:W-:Y:S01]  /*4e70*/  F2FP.BF16.F32.PACK_AB R36, RZ, R36 ;  /* 0x00000024ff24723e */ /* 0x000fe200000010ff */
[-C--:B------:R-:W-:Y:S01]  /*4e80*/  FMUL R49, R49, R23.reuse ;  /* 0x0000001731317220 */ /* 0x080fe20000400000 */
[C---:B------:R-:W-:Y:S01]  /*4e90*/  ISETP.GT.AND P2, PT, R3.reuse, 0x8, P1 ;  /* 0x000000080300780c */ /* 0x040fe20000f44270 */
[----:B------:R-:W-:Y:S01]  /*4ea0*/  @P3 STG.E.U16 desc[UR36][R8.64+0x22], R35 ;  /* 0x0000222308003986 */ /* 0x000fe2000c101524 */
[----:B------:R-:W-:Y:S01]  /*4eb0*/  ISETP.GT.AND P1, PT, R4, 0x20, PT ;  /* 0x000000200400780c */ /* 0x000fe20003f24270 */
[----:B------:R-:W-:Y:S01]  /*4ec0*/  FMUL R50, R50, R23 ;  /* 0x0000001732327220 */ /* 0x000fe20000400000 */
[----:B------:R-:W-:Y:S01]  /*4ed0*/  F2FP.BF16.F32.PACK_AB R37, RZ, R37 ;  /* 0x00000025ff25723e */ /* 0x000fe200000010ff */
[----:B------:R-:W-:Y:S01]  /*4ee0*/  @P4 STG.E.U16 desc[UR36][R6.64+0x30], R36 ;  /* 0x0000302406004986 */ /* 0x000fe2000c101524 */
[----:B------:R-:W-:Y:S01]  /*4ef0*/  ISETP.GT.AND P3, PT, R3, 0x8, P0 ;  /* 0x000000080300780c */ /* 0x000fe20000764270 */
[-C--:B------:R-:W-:Y:S01]  /*4f00*/  FMUL R51, R51, R23.reuse ;  /* 0x0000001733337220 */ /* 0x080fe20000400000 */
[----:B------:R-:W-:Y:S01]  /*4f10*/  ISETP.GT.AND P0, PT, R4, 0x21, PT ;  /* 0x000000210400780c */ /* 0x000fe20003f04270 */
[----:B------:R-:W-:Y:S01]  /*4f20*/  @P5 STG.E.U16 desc[UR36][R6.64+0x32], R37 ;  /* 0x0000322506005986 */ /* 0x000fe2000c101524 */
[----:B------:R-:W-:Y:S01]  /*4f30*/  ISETP.GT.AND P4, PT, R3, RZ, P1 ;  /* 0x000000ff0300720c */ /* 0x000fe20000f84270 */
[-C--:B------:R-:W-:Y:S01]  /*4f40*/  FMUL R52, R52, R23.reuse ;  /* 0x0000001734347220 */ /* 0x080fe20000400000 */
[----:B------:R-:W-:Y:S01]  /*4f50*/  F2FP.BF16.F32.PACK_AB R38, RZ, R38 ;  /* 0x00000026ff26723e */ /* 0x000fe200000010ff */
[-C--:B------:R-:W-:Y:S01]  /*4f60*/  FMUL R53, R53, R23.reuse ;  /* 0x0000001735357220 */ /* 0x080fe20000400000 */
        /* <DEDUP_REMOVED lines=113> */
[----:B------:R-:W-:Y:S01]  /*5680*/  FMUL R87, R87, R23 ;  /* 0x0000001757577220 */ /* 0x000fe20000400000 */
[----:B------:R-:W-:Y:S01]  /*5690*/  ISETP.GT.AND P0, PT, R4, 0x51, PT ;  /* 0x000000510400780c */ /* 0x000fe20003f04270 */
[----:B------:R-:W-:Y:S01]  /*56a0*/  @P5 STG.E.U16 desc[UR36][R6.64+0x92], R61 ;  /* 0x0000923d06005986 */ /* 0x000fe2000c101524 */
[----:B------:R-:W-:-:S02]  /*56b0*/  ISETP.GT.AND P4, PT, R3, RZ, P1 ;  /* 0x000000ff0300720c */ /* 0x000fc40000f84270 */
[----:B------:R-:W-:Y:S02]  /*56c0*/  F2FP.BF16.F32.PACK_AB R62, RZ, R62 ;  /* 0x0000003eff3e723e */ /* 0x000fe400000010ff */
[C---:B------:R-:W-:Y:S02]  /*56d0*/  ISETP.GT.AND P5, PT, R3.reuse, RZ, P0 ;  /* 0x000000ff0300720c */ /* 0x040fe400007a4270 */
[----:B------:R-:W-:Y:S01]  /*56e0*/  F2FP.BF16.F32.PACK_AB R63, RZ, R63 ;  /* 0x0000003fff3f723e */ /* 0x000fe200000010ff */
[----:B------:R-:W-:Y:S01]  /*56f0*/  @P2 STG.E.U16 desc[UR36][R8.64+0x90], R62 ;  /* 0x0000903e08002986 */ /* 0x000fe2000c101524 */
[----:B------:R-:W-:Y:S02]  /*5700*/  F2FP.BF16.F32.PACK_AB R64, RZ, R64 ;  /* 0x00000040ff40723e */ /* 0x000fe400000010ff */
[----:B------:R-:W-:Y:S01]  /*5710*/  ISETP.GT.AND P2, PT, R3, 0x8, P1 ;  /* 0x000000080300780c */ /* 0x000fe20000f44270 */
[----:B------:R-:W-:Y:S01]  /*5720*/  @P3 STG.E.U16 desc[UR36][R8.64+0x92], R63 ;  /* 0x0000923f08003986 */ /* 0x000fe2000c101524 */
[----:B------:R-:W-:-:S02]  /*5730*/  ISETP.GT.AND P1, PT, R4, 0x58, PT ;  /* 0x000000580400780c */ /* 0x000fc40003f24270 */
[----:B------:R-:W-:Y:S01]  /*5740*/  F2FP.BF16.F32.PACK_AB R65, RZ, R65 ;  /* 0x00000041ff41723e */ /* 0x000fe200000010ff */
[----:B------:R-:W-:Y:S01]  /*5750*/  @P4 STG.E.U16 desc[UR36][R6.64+0xa0], R64 ;  /* 0x0000a04006004986 */ /* 0x000fe2000c101524 */
[C---:B------:R-:W-:Y:S02]  /*5760*/  ISETP.GT.AND P3, PT, R3.reuse, 0x8, P0 ;  /* 0x000000080300780c */ /* 0x040fe40000764270 */
[----:B------:R-:W-:Y:S01]  /*5770*/  ISETP.GT.AND P0, PT, R4, 0x59, PT ;  /* 0x000000590400780c */ /* 0x000fe20003f04270 */
[----:B------:R-:W-:Y:S01]  /*5780*/  @P5 STG.E.U16 desc[UR36][R6.64+0xa2], R65 ;  /* 0x0000a24106005986 */ /* 0x000fe2000c101524 */
[C---:B------:R-:W-:Y:S02]  /*5790*/  ISETP.GT.AND P4, PT, R3.reuse, RZ, P1 ;  /* 0x000000ff0300720c */ /* 0x040fe40000f84270 */
[----:B------:R-:W-:Y:S02]  /*57a0*/  F2FP.BF16.F32.PACK_AB R66, RZ, R66 ;  /* 0x00000042ff42723e */ /* 0x000fe400000010ff */
[----:B------:R-:W-:-:S02]  /*57b0*/  ISETP.GT.AND P5, PT, R3, RZ, P0 ;  /* 0x000000ff0300720c */ /* 0x000fc400007a4270 */
[----:B------:R-:W-:Y:S01]  /*57c0*/  F2FP.BF16.F32.PACK_AB R67, RZ, R67 ;  /* 0x00000043ff43723e */ /* 0x000fe200000010ff */
[----:B------:R-:W-:Y:S01]  /*57d0*/  @P2 STG.E.U16 desc[UR36][R8.64+0xa0], R66 ;  /* 0x0000a04208002986 */ /* 0x000fe2000c101524 */
[----:B------:R-:W-:Y:S02]  /*57e0*/  F2FP.BF16.F32.PACK_AB R68, RZ, R68 ;  /* 0x00000044ff44723e */ /* 0x000fe400000010ff */
[C---:B------:R-:W-:Y:S01]  /*57f0*/  ISETP.GT.AND P2, PT, R3.reuse, 0x8, P1 ;  /* 0x000000080300780c */ /* 0x040fe20000f44270 */
[----:B------:R-:W-:Y:S01]  /*5800*/  @P3 STG.E.U16 desc[UR36][R8.64+0xa2], R67 ;  /* 0x0000a24308003986 */ /* 0x000fe2000c101524 */
[----:B------:R-:W-:Y:S02]  /*5810*/  ISETP.GT.AND P1, PT, R4, 0x60, PT ;  /* 0x000000600400780c */ /* 0x000fe40003f24270 */
[----:B------:R-:W-:Y:S01]  /*5820*/  F2FP.BF16.F32.PACK_AB R69, RZ, R69 ;  /* 0x00000045ff45723e */ /* 0x000fe200000010ff */
[----:B------:R-:W-:Y:S01]  /*5830*/  @P4 STG.E.U16 desc[UR36][R6.64+0xb0], R68 ;  /* 0x0000b04406004986 */ /* 0x000fe2000c101524 */
[----:B------:R-:W-:-:S02]  /*5840*/  ISETP.GT.AND P3, PT, R3, 0x8, P0 ;  /* 0x000000080300780c */ /* 0x000fc40000764270 */
[----:B------:R-:W-:Y:S01]  /*5850*/  ISETP.GT.AND P0, PT, R4, 0x61, PT ;  /* 0x000000610400780c */ /* 0x000fe20003f04270 */
[----:B------:R-:W-:Y:S01]  /*5860*/  @P5 STG.E.U16 desc[UR36][R6.64+0xb2], R69 ;  /* 0x0000b24506005986 */ /* 0x000fe2000c101524 */
[C---:B------:R-:W-:Y:S02]  /*5870*/  ISETP.GT.AND P4, PT, R3.reuse, RZ, P1 ;  /* 0x000000ff0300720c */ /* 0x040fe40000f84270 */
[----:B------:R-:W-:Y:S02]  /*5880*/  ISETP.GT.AND P5, PT, R3, RZ, P0 ;  /* 0x000000ff0300720c */ /* 0x000fe400007a4270 */
[----:B------:R-:W-:Y:S02]  /*5890*/  F2FP.BF16.F32.PACK_AB R70, RZ, R70 ;  /* 0x00000046ff46723e */ /* 0x000fe400000010ff */
[----:B------:R-:W-:Y:S02]  /*58a0*/  F2FP.BF16.F32.PACK_AB R71, RZ, R71 ;  /* 0x00000047ff47723e */ /* 0x000fe400000010ff */
[----:B------:R-:W-:Y:S01]  /*58b0*/  F2FP.BF16.F32.PACK_AB R72, RZ, R72 ;  /* 0x00000048ff48723e */ /* 0x000fe200000010ff */
[----:B------:R-:W-:Y:S01]  /*58c0*/  @P2 STG.E.U16 desc[UR36][R8.64+0xb0], R70 ;  /* 0x0000b04608002986 */ /* 0x000fe2000c101524 */
[----:B------:R-:W-:-:S02]  /*58d0*/  F2FP.BF16.F32.PACK_AB R73, RZ, R73 ;  /* 0x00000049ff49723e */ /* 0x000fc400000010ff */
[C---:B------:R-:W-:Y:S01]  /*58e0*/  ISETP.GT.AND P1, PT, R3.reuse, 0x8, P1 ;  /* 0x000000080300780c */ /* 0x040fe20000f24270 */
[----:B------:R-:W-:Y:S01]  /*58f0*/  @P3 STG.E.U16 desc[UR36][R8.64+0xb2], R71 ;  /* 0x0000b24708003986 */ /* 0x000fe2000c101524 */
[C---:B------:R-:W-:Y:S02]  /*5900*/  ISETP.GT.AND P2, PT, R3.reuse, 0x8, P0 ;  /* 0x000000080300780c */ /* 0x040fe40000744270 */
[C---:B------:R-:W-:Y:S01]  /*5910*/  ISETP.GT.AND P0, PT, R4.reuse, 0x69, PT ;  /* 0x000000690400780c */ /* 0x040fe20003f04270 */
[----:B------:R-:W-:Y:S01]  /*5920*/  @P4 STG.E.U16 desc[UR36][R6.64+0xc0], R72 ;  /* 0x0000c04806004986 */ /* 0x000fe2000c101524 */
[----:B------:R-:W-:Y:S02]  /*5930*/  ISETP.GT.AND P4, PT, R4, 0x68, PT ;  /* 0x000000680400780c */ /* 0x000fe40003f84270 */
[----:B------:R-:W-:Y:S01]  /*5940*/  F2FP.BF16.F32.PACK_AB R74, RZ, R74 ;  /* 0x0000004aff4a723e */ /* 0x000fe200000010ff */
[----:B------:R-:W-:Y:S01]  /*5950*/  @P5 STG.E.U16 desc[UR36][R6.64+0xc2], R73 ;  /* 0x0000c24906005986 */ /* 0x000fe2000c101524 */
[----:B------:R-:W-:-:S02]  /*5960*/  ISETP.GT.AND P5, PT, R3, RZ, P4 ;  /* 0x000000ff0300720c */ /* 0x000fc400027a4270 */
[C---:B------:R-:W-:Y:S01]  /*5970*/  ISETP.GT.AND P3, PT, R3.reuse, RZ, P0 ;  /* 0x000000ff0300720c */ /* 0x040fe20000764270 */
[----:B------:R-:W-:Y:S01]  /*5980*/  @P1 STG.E.U16 desc[UR36][R8.64+0xc0], R74 ;  /* 0x0000c04a08001986 */ /* 0x000fe2000c101524 */
[----:B------:R-:W-:Y:S02]  /*5990*/  F2FP.BF16.F32.PACK_AB R75, RZ, R75 ;  /* 0x0000004bff4b723e */ /* 0x000fe400000010ff */
[----:B------:R-:W-:Y:S02]  /*59a0*/  F2FP.BF16.F32.PACK_AB R76, RZ, R76 ;  /* 0x0000004cff4c723e */ /* 0x000fe400000010ff */
[C---:B------:R-:W-:Y:S01]  /*59b0*/  ISETP.GT.AND P4, PT, R3.reuse, 0x8, P4 ;  /* 0x000000080300780c */ /* 0x040fe20002784270 */
[----:B------:R-:W-:Y:S01]  /*59c0*/  @P2 STG.E.U16 desc[UR36][R8.64+0xc2], R75 ;  /* 0x0000c24b08002986 */ /* 0x000fe2000c101524 */
[----:B------:R-:W-:Y:S02]  /*59d0*/  F2FP.BF16.F32.PACK_AB R77, RZ, R77 ;  /* 0x0000004dff4d723e */ /* 0x000fe400000010ff */
[----:B------:R-:W-:Y:S01]  /*59e0*/  ISETP.GT.AND P2, PT, R4, 0x71, PT ;  /* 0x000000710400780c */ /* 0x000fe20003f44270 */
[----:B------:R-:W-:Y:S01]  /*59f0*/  @P5 STG.E.U16 desc[UR36][R6.64+0xd0], R76 ;  /* 0x0000d04c06005986 */ /* 0x000fe2000c101524 */
[----:B------:R-:W-:-:S02]  /*5a00*/  ISETP.GT.AND P5, PT, R3, 0x8, P0 ;  /* 0x000000080300780c */ /* 0x000fc400007a4270 */
[C---:B------:R-:W-:Y:S01]  /*5a10*/  ISETP.GT.AND P1, PT, R4.reuse, 0x78, PT ;  /* 0x000000780400780c */ /* 0x040fe20003f24270 */
[----:B------:R-:W-:Y:S01]  /*5a20*/  @P3 STG.E.U16 desc[UR36][R6.64+0xd2], R77 ;  /* 0x0000d24d06003986 */ /* 0x000fe2000c101524 */
[C---:B------:R-:W-:Y:S02]  /*5a30*/  ISETP.GT.AND P3, PT, R4.reuse, 0x70, PT ;  /* 0x000000700400780c */ /* 0x040fe40003f64270 */
[----:B------:R-:W-:Y:S01]  /*5a40*/  ISETP.GT.AND P0, PT, R4, 0x79, PT ;  /* 0x000000790400780c */ /* 0x000fe20003f04270 */
[----:B------:R-:W-:Y:S01]  /*5a50*/  @P4 IMAD.MOV.U32 R4, RZ, RZ, R8 ;  /* 0x000000ffff044224 */ /* 0x000fe200078e0008 */
[----:B------:R-:W-:Y:S01]  /*5a60*/  F2FP.BF16.F32.PACK_AB R78, RZ, R78 ;  /* 0x0000004eff4e723e */ /* 0x000fe200000010ff */
[----:B------:R-:W-:Y:S01]  /*5a70*/  @P4 IMAD.MOV.U32 R5, RZ, RZ, R9 ;  /* 0x000000ffff054224 */ /* 0x000fe200078e0009 */
[----:B------:R-:W-:Y:S02]  /*5a80*/  F2FP.BF16.F32.PACK_AB R79, RZ, R79 ;  /* 0x0000004fff4f723e */ /* 0x000fe400000010ff */
[----:B------:R-:W-:-:S02]  /*5a90*/  F2FP.BF16.F32.PACK_AB R80, RZ, R80 ;  /* 0x00000050ff50723e */ /* 0x000fc400000010ff */
[----:B------:R0:W-:Y:S01]  /*5aa0*/  @P4 STG.E.U16 desc[UR36][R4.64+0xd0], R78 ;  /* 0x0000d04e04004986 */ /* 0x0001e2000c101524 */
[C---:B------:R-:W-:Y:S02]  /*5ab0*/  ISETP.GT.AND P4, PT, R3.reuse, RZ, P2 ;  /* 0x000000ff0300720c */ /* 0x040fe40001784270 */
[----:B------:R-:W-:Y:S02]  /*5ac0*/  F2FP.BF16.F32.PACK_AB R81, RZ, R81 ;  /* 0x00000051ff51723e */ /* 0x000fe400000010ff */
[----:B------:R-:W-:Y:S02]  /*5ad0*/  ISETP.GT.AND P2, PT, R3, 0x8, P2 ;  /* 0x000000080300780c */ /* 0x000fe40001744270 */
[----:B------:R-:W-:Y:S02]  /*5ae0*/  F2FP.BF16.F32.PACK_AB R82, RZ, R82 ;  /* 0x00000052ff52723e */ /* 0x000fe400000010ff */
[----:B------:R-:W-:Y:S02]  /*5af0*/  F2FP.BF16.F32.PACK_AB R83, RZ, R83 ;  /* 0x00000053ff53723e */ /* 0x000fe400000010ff */
[----:B------:R-:W-:Y:S01]  /*5b00*/  F2FP.BF16.F32.PACK_AB R84, RZ, R84 ;  /* 0x00000054ff54723e */ /* 0x000fe200000010ff */
[----:B0-----:R-:W-:Y:S01]  /*5b10*/  @P5 IMAD.MOV.U32 R4, RZ, RZ, R8 ;  /* 0x000000ffff045224 */ /* 0x001fe200078e0008 */
[----:B------:R-:W-:Y:S01]  /*5b20*/  F2FP.BF16.F32.PACK_AB R85, RZ, R85 ;  /* 0x00000055ff55723e */ /* 0x000fe200000010ff */
[----:B------:R-:W-:Y:S01]  /*5b30*/  @P5 IMAD.MOV.U32 R5, RZ, RZ, R9 ;  /* 0x000000ffff055224 */ /* 0x000fe200078e0009 */
[----:B------:R-:W-:-:S02]  /*5b40*/  F2FP.BF16.F32.PACK_AB R86, RZ, R86 ;  /* 0x00000056ff56723e */ /* 0x000fc400000010ff */
[----:B------:R-:W-:Y:S02]  /*5b50*/  F2FP.BF16.F32.PACK_AB R87, RZ, R87 ;  /* 0x00000057ff57723e */ /* 0x000fe400000010ff */
[----:B------:R0:W-:Y:S01]  /*5b60*/  @P5 STG.E.U16 desc[UR36][R4.64+0xd2], R79 ;  /* 0x0000d24f04005986 */ /* 0x0001e2000c101524 */
[C---:B------:R-:W-:Y:S02]  /*5b70*/  ISETP.GT.AND P5, PT, R3.reuse, RZ, P3 ;  /* 0x000000ff0300720c */ /* 0x040fe40001fa4270 */
[----:B------:R-:W-:-:S11]  /*5b80*/  ISETP.GT.AND P3, PT, R3, 0x8, P3 ;  /* 0x000000080300780c */ /* 0x000fd60001f64270 */
[----:B0-----:R-:W-:Y:S02]  /*5b90*/  @P5 IMAD.MOV.U32 R4, RZ, RZ, R6 ;  /* 0x000000ffff045224 */ /* 0x001fe400078e0006 */
[----:B------:R-:W-:-:S05]  /*5ba0*/  @P5 IMAD.MOV.U32 R5, RZ, RZ, R7 ;  /* 0x000000ffff055224 */ /* 0x000fca00078e0007 */
[----:B------:R0:W-:Y:S01]  /*5bb0*/  @P5 STG.E.U16 desc[UR36][R4.64+0xe0], R80 ;  /* 0x0000e05004005986 */ /* 0x0001e2000c101524 */
[C---:B------:R-:W-:Y:S02]  /*5bc0*/  ISETP.GT.AND P5, PT, R3.reuse, RZ, P0 ;  /* 0x000000ff0300720c */ /* 0x040fe400007a4270 */
[----:B------:R-:W-:Y:S01]  /*5bd0*/  ISETP.GT.AND P0, PT, R3, 0x8, P0 ;  /* 0x000000080300780c */ /* 0x000fe20000704270 */
[----:B0-----:R-:W-:Y:S02]  /*5be0*/  @P4 IMAD.MOV.U32 R4, RZ, RZ, R6 ;  /* 0x000000ffff044224 */ /* 0x001fe400078e0006 */
[----:B------:R-:W-:-:S05]  /*5bf0*/  @P4 IMAD.MOV.U32 R5, RZ, RZ, R7 ;  /* 0x000000ffff054224 */ /* 0x000fca00078e0007 */
[----:B------:R0:W-:Y:S01]  /*5c00*/  @P4 STG.E.U16 desc[UR36][R4.64+0xe2], R81 ;  /* 0x0000e25104004986 */ /* 0x0001e2000c101524 */
[C---:B------:R-:W-:Y:S02]  /*5c10*/  ISETP.GT.AND P4, PT, R3.reuse, RZ, P1 ;  /* 0x000000ff0300720c */ /* 0x040fe40000f84270 */
[----:B------:R-:W-:Y:S01]  /*5c20*/  ISETP.GT.AND P1, PT, R3, 0x8, P1 ;  /* 0x000000080300780c */ /* 0x000fe20000f24270 */
[----:B0-----:R-:W-:Y:S02]  /*5c30*/  @P3 IMAD.MOV.U32 R4, RZ, RZ, R8 ;  /* 0x000000ffff043224 */ /* 0x001fe400078e0008 */
[----:B------:R-:W-:-:S05]  /*5c40*/  @P3 IMAD.MOV.U32 R5, RZ, RZ, R9 ;  /* 0x000000ffff053224 */ /* 0x000fca00078e0009 */
[----:B------:R0:W-:Y:S02]  /*5c50*/  @P3 STG.E.U16 desc[UR36][R4.64+0xe0], R82 ;  /* 0x0000e05204003986 */ /* 0x0001e4000c101524 */
[----:B0-----:R-:W-:Y:S02]  /*5c60*/  @P2 IMAD.MOV.U32 R4, RZ, RZ, R8 ;  /* 0x000000ffff042224 */ /* 0x001fe400078e0008 */
[----:B------:R-:W-:-:S05]  /*5c70*/  @P2 IMAD.MOV.U32 R5, RZ, RZ, R9 ;  /* 0x000000ffff052224 */ /* 0x000fca00078e0009 */
[----:B------:R0:W-:Y:S02]  /*5c80*/  @P2 STG.E.U16 desc[UR36][R4.64+0xe2], R83 ;  /* 0x0000e25304002986 */ /* 0x0001e4000c101524 */
[----:B0-----:R-:W-:Y:S02]  /*5c90*/  @P4 IMAD.MOV.U32 R4, RZ, RZ, R6 ;  /* 0x000000ffff044224 */ /* 0x001fe400078e0006 */
[----:B------:R-:W-:-:S05]  /*5ca0*/  @P4 IMAD.MOV.U32 R5, RZ, RZ, R7 ;  /* 0x000000ffff054224 */ /* 0x000fca00078e0007 */
[----:B------:R0:W-:Y:S04]  /*5cb0*/  @P4 STG.E.U16 desc[UR36][R4.64+0xf0], R84 ;  /* 0x0000f05404004986 */ /* 0x0001e8000c101524 */
[----:B------:R1:W-:Y:S01]  /*5cc0*/  @P5 STG.E.U16 desc[UR36][R6.64+0xf2], R85 ;  /* 0x0000f25506005986 */ /* 0x0003e2000c101524 */
[----:B0-----:R-:W-:Y:S02]  /*5cd0*/  @P1 IMAD.MOV.U32 R4, RZ, RZ, R8 ;  /* 0x000000ffff041224 */ /* 0x001fe400078e0008 */
[----:B------:R-:W-:-:S05]  /*5ce0*/  @P1 IMAD.MOV.U32 R5, RZ, RZ, R9 ;  /* 0x000000ffff051224 */ /* 0x000fca00078e0009 */
[----:B------:R1:W-:Y:S04]  /*5cf0*/  @P1 STG.E.U16 desc[UR36][R4.64+0xf0], R86 ;  /* 0x0000f05604001986 */ /* 0x0003e8000c101524 */
[----:B------:R1:W-:Y:S02]  /*5d00*/  @P0 STG.E.U16 desc[UR36][R8.64+0xf2], R87 ;  /* 0x0000f25708000986 */ /* 0x0003e4000c101524 */
.L_x_155:
[----:B------:R-:W-:Y:S05]  /*5d10*/  BSYNC B0 ;  /* 0x0000000000007941 */ /* 0x000fea0003800000 */
.L_x_29:
[----:B------:R-:W-:Y:S01]  /*5d20*/  ULDC UR4, c[0x0][0xc] ;  /* 0x0000030000047ab9 */ /* 0x000fe20000000800 */
[----:B------:R-:W-:Y:S01]  /*5d30*/  ULDC UR5, c[0x0][0x10] ;  /* 0x0000040000057ab9 */ /* 0x000fe20000000800 */
[----:B------:R-:W0:Y:S01]  /*5d40*/  LDC R3, c[0x0][0x14] ;  /* 0x00000500ff037b82 */ /* 0x000e220000000800 */
[----:B------:R-:W-:Y:S01]  /*5d50*/  UIMAD.WIDE.U32 UR4, UR4, UR5, URZ ;  /* 0x00000005040472a5 */ /* 0x000fe2000f8e003f */
[----:B------:R-:W-:Y:S02]  /*5d60*/  IMAD.MOV.U32 R92, RZ, RZ, -0x1 ;  /* 0xffffffffff5c7424 */ /* 0x000fe400078e00ff */
[----:B------:R-:W-:-:S03]  /*5d70*/  IMAD.MOV.U32 R89, RZ, RZ, -0x1 ;  /* 0xffffffffff597424 */ /* 0x000fc600078e00ff */
[----:B0-----:R-:W-:-:S04]  /*5d80*/  IMAD.WIDE.U32 R16, R3, UR4, R16 ;  /* 0x0000000403107c25 */ /* 0x001fc8000f8e0010 */
[----:B------:R-:W-:Y:S01]  /*5d90*/  IMAD R3, R3, UR5, RZ ;  /* 0x0000000503037c24 */ /* 0x000fe2000f8e02ff */
[----:B------:R-:W-:Y:S02]  /*5da0*/  ULDC.64 UR4, c[0x0][0x650] ;  /* 0x0001940000047ab9 */ /* 0x000fe40000000a00 */
[----:B------:R-:W-:Y:S01]  /*5db0*/  ISETP.GE.U32.AND P0, PT, R16, UR4, PT ;  /* 0x0000000410007c0c */ /* 0x000fe2000bf06070 */
[--C-:B------:R-:W-:Y:S01]  /*5dc0*/  IMAD.IADD R17, R17, 0x1, R3.reuse ;  /* 0x0000000111117824 */ /* 0x100fe200078e0203 */
[----:B------:R-:W-:-:S04]  /*5dd0*/  PRMT R3, RZ, 0x7610, R3 ;  /* 0x00007610ff037816 */ /* 0x000fc80000000003 */
[----:B------:R-:W-:-:S13]  /*5de0*/  ISETP.GE.U32.AND.EX P0, PT, R17, UR5, PT, P0 ;  /* 0x0000000511007c0c */ /* 0x000fda000bf06100 */
[----:B------:R-:W-:Y:S05]  /*5df0*/  @P0 BRA `(.L_x_156) ;  /* 0x0000000400640947 */ /* 0x000fea0003800000 */
[----:B---3--:R-:W0:Y:S01]  /*5e00*/  S2R R12, SR_CTAID.X ;  /* 0x00000000000c7919 */ /* 0x008e220000002500 */
[----:B------:R-:W3:Y:S01]  /*5e10*/  LDC.64 R10, c[0x0][0x628] ;  /* 0x00018a00ff0a7b82 */ /* 0x000ee20000000a00 */
[----:B------:R-:W-:Y:S01]  /*5e20*/  ULDC UR4, c[0x0][0x150] ;  /* 0x0000540000047ab9 */ /* 0x000fe20000000800 */
[----:B-12-4-:R-:W-:Y:S01]  /*5e30*/  IMAD.MOV.U32 R8, RZ, RZ, R16 ;  /* 0x000000ffff087224 */ /* 0x016fe200078e0010 */
[----:B-----5:R-:W1:Y:S01]  /*5e40*/  S2R R24, SR_CTAID.Y ;  /* 0x0000000000187919 */ /* 0x020e620000002600 */
[----:B------:R-:W-:-:S04]  /*5e50*/  IMAD.MOV.U32 R9, RZ, RZ, R17 ;  /* 0x000000ffff097224 */ /* 0x000fc800078e0011 */
[----:B------:R-:W2:Y:S08]  /*5e60*/  LDC R21, c[0x0][0x144] ;  /* 0x00005100ff157b82 */ /* 0x000eb00000000800 */
[----:B------:R-:W4:Y:S08]  /*5e70*/  LDC R0, c[0x0][0x630] ;  /* 0x00018c00ff007b82 */ /* 0x000f300000000800 */
[----:B------:R-:W1:Y:S01]  /*5e80*/  LDC.64 R14, c[0x0][0x620] ;  /* 0x00018800ff0e7b82 */ /* 0x000e620000000a00 */
[----:B---3--:R-:W-:-:S04]  /*5e90*/  ISETP.NE.U32.AND P0, PT, R10, RZ, PT ;  /* 0x000000ff0a00720c */ /* 0x008fc80003f05070 */
[----:B------:R-:W-:Y:S02]  /*5ea0*/  ISETP.NE.AND.EX P0, PT, R11, RZ, PT, P0 ;  /* 0x000000ff0b00720c */ /* 0x000fe40003f05300 */
[----:B0-----:R-:W-:-:S05]  /*5eb0*/  I2FP.F32.U32 R3, R12 ;  /* 0x0000000c00037245 */ /* 0x001fca0000201000 */
[----:B------:R-:W-:-:S04]  /*5ec0*/  FMUL R3, R3, UR4 ;  /* 0x0000000403037c20 */ /* 0x000fc80008400000 */
[----:B------:R0:W3:Y:S02]  /*5ed0*/  F2I.U32.TRUNC.NTZ R20, R3 ;  /* 0x0000000300147305 */ /* 0x0000e4000020f000 */
[----:B--2-4-:R-:W-:Y:S05]  /*5ee0*/  @!P0 BRA `(.L_x_157) ;  /* 0x0000000000288947 */ /* 0x014fea0003800000 */
[----:B0-----:R-:W0:Y:S02]  /*5ef0*/  LDC R3, c[0x0][0x634] ;  /* 0x00018d00ff037b82 */ /* 0x001e240000000800 */
        /* <DEDUP_REMOVED lines=9> */
.L_x_157:
[----:B------:R-:W2:Y:S01]  /*5f90*/  LDC.64 R28, c[0x0][0x640] ;  /* 0x00019000ff1c7b82 */ /* 0x000ea20000000a00 */
[-CC-:B------:R-:W-:Y:S01]  /*5fa0*/  SHF.R.U64 R89, R8, R0.reuse, R9.reuse ;  /* 0x0000000008597219 */ /* 0x180fe20000001209 */
[----:B---3--:R-:W-:Y:S01]  /*5fb0*/  IMAD.MOV R20, RZ, RZ, -R20 ;  /* 0x000000ffff147224 */ /* 0x008fe200078e0a14 */
[----:B------:R-:W-:Y:S01]  /*5fc0*/  SHF.R.U32.HI R0, RZ, R0, R9 ;  /* 0x00000000ff007219 */ /* 0x000fe20000011609 */
[----:B------:R-:W-:Y:S01]  /*5fd0*/  ULDC UR4, c[0x0][0x154] ;  /* 0x0000550000047ab9 */ /* 0x000fe20000000800 */
[----:B0-----:R-:W-:Y:S01]  /*5fe0*/  IADD3 R3, P0, RZ, -R89, RZ ;  /* 0x80000059ff037210 */ /* 0x001fe20007f1e0ff */
[----:B------:R-:W-:Y:S02]  /*5ff0*/  IMAD R21, R21, R20, R12 ;  /* 0x0000001415157224 */ /* 0x000fe400078e020c */
[----:B------:R-:W0:Y:S01]  /*6000*/  LDC R6, c[0x0][0x618] ;  /* 0x00018600ff067b82 */ /* 0x000e220000000800 */
[----:B------:R-:W-:Y:S02]  /*6010*/  IMAD.MOV.U32 R7, RZ, RZ, 0x1 ;  /* 0x00000001ff077424 */ /* 0x000fe400078e00ff */
[----:B------:R-:W-:-:S04]  /*6020*/  IMAD.X R5, RZ, RZ, ~R0, P0 ;  /* 0x000000ffff057224 */ /* 0x000fc800000e0e00 */
[-C--:B-1----:R-:W-:Y:S01]  /*6030*/  IMAD R0, R5, R14.reuse, RZ ;  /* 0x0000000e05007224 */ /* 0x082fe200078e02ff */
[----:B------:R-:W1:Y:S01]  /*6040*/  LDC R8, c[0x0][0x608] ;  /* 0x00018200ff087b82 */ /* 0x000e620000000800 */
[----:B------:R-:W-:-:S04]  /*6050*/  IMAD.WIDE.U32 R4, R3, R14, R16 ;  /* 0x0000000e03047225 */ /* 0x000fc800078e0010 */
[----:B------:R-:W-:Y:S01]  /*6060*/  IMAD R3, R3, R15, R0 ;  /* 0x0000000f03037224 */ /* 0x000fe200078e0200 */
[----:B------:R-:W-:Y:S02]  /*6070*/  I2FP.F32.U32 R0, R24 ;  /* 0x0000001800007245 */ /* 0x000fe40000201000 */
[----:B------:R-:W3:Y:S01]  /*6080*/  LDC R26, c[0x0][0x658] ;  /* 0x00019600ff1a7b82 */ /* 0x000ee20000000800 */
[----:B------:R-:W-:Y:S01]  /*6090*/  IMAD.IADD R3, R5, 0x1, R3 ;  /* 0x0000000105037824 */ /* 0x000fe200078e0203 */
[----:B--2---:R-:W-:Y:S01]  /*60a0*/  ISETP.NE.U32.AND P0, PT, R28, RZ, PT ;  /* 0x000000ff1c00720c */ /* 0x004fe20003f05070 */
[----:B------:R-:W-:Y:S01]  /*60b0*/  FMUL R0, R0, UR4 ;  /* 0x0000000400007c20 */ /* 0x000fe20008400000 */
[----:B------:R-:W-:Y:S02]  /*60c0*/  IMAD.MOV.U32 R5, RZ, RZ, -0x1 ;  /* 0xffffffffff057424 */ /* 0x000fe400078e00ff */
[----:B------:R-:W-:Y:S01]  /*60d0*/  ISETP.NE.AND.EX P0, PT, R29, RZ, PT, P0 ;  /* 0x000000ff1d00720c */ /* 0x000fe20003f05300 */
[----:B------:R2:W4:Y:S01]  /*60e0*/  F2I.U32.TRUNC.NTZ R13, R0 ;  /* 0x00000000000d7305 */ /* 0x000522000020f000 */
[----:B------:R-:W2:Y:S01]  /*60f0*/  LDC R15, c[0x0][0x148] ;  /* 0x00005200ff0f7b82 */ /* 0x000ea20000000800 */
[----:B0-----:R-:W-:-:S02]  /*6100*/  SHF.R.U64 R12, R4, R6, R3 ;  /* 0x00000006040c7219 */ /* 0x001fc40000001203 */
[----:B------:R-:W-:-:S05]  /*6110*/  SHF.R.U32.HI R3, RZ, R6, R3 ;  /* 0x00000006ff037219 */ /* 0x000fca0000011603 */
[----:B------:R-:W0:Y:S01]  /*6120*/  LDC R20, c[0x0][0x600] ;  /* 0x00018000ff147b82 */ /* 0x000e220000000800 */
[-CC-:B-1----:R-:W-:Y:S02]  /*6130*/  SHF.R.U64 R10, R12, R8.reuse, R3.reuse ;  /* 0x000000080c0a7219 */ /* 0x182fe40000001203 */
[----:B------:R-:W-:-:S05]  /*6140*/  SHF.R.U32.HI R3, RZ, R8, R3 ;  /* 0x00000008ff037219 */ /* 0x000fca0000011603 */
[----:B------:R-:W1:Y:S01]  /*6150*/  LDC R27, c[0x0][0x648] ;  /* 0x00019200ff1b7b82 */ /* 0x000e620000000800 */
[-C--:B---3--:R-:W-:Y:S02]  /*6160*/  SHF.L.U32 R4, R5, R26.reuse, RZ ;  /* 0x0000001a05047219 */ /* 0x088fe400000006ff */
[-CC-:B------:R-:W-:Y:S02]  /*6170*/  SHF.R.U64 R14, R10, R26.reuse, R3.reuse ;  /* 0x0000001a0a0e7219 */ /* 0x180fe40000001203 */
[----:B------:R-:W-:Y:S02]  /*6180*/  SHF.R.U32.HI R5, RZ, R26, R3 ;  /* 0x0000001aff057219 */ /* 0x000fe40000011603 */
[----:B------:R-:W-:Y:S01]  /*6190*/  LOP3.LUT R25, RZ, R4, RZ, 0x33, !PT ;  /* 0x00000004ff197212 */ /* 0x000fe200078e33ff */
[----:B------:R-:W3:Y:S01]  /*61a0*/  LDC R30, c[0x0][0x638] ;  /* 0x00018e00ff1e7b82 */ /* 0x000ee20000000800 */
[----:B------:R-:W-:Y:S01]  /*61b0*/  SHF.L.U32 R26, R7, R26, RZ ;  /* 0x0000001a071a7219 */ /* 0x000fe200000006ff */
[----:B------:R-:W-:-:S06]  /*61c0*/  IMAD.MOV.U32 R4, RZ, RZ, R14 ;  /* 0x000000ffff047224 */ /* 0x000fcc00078e000e */
[----:B------:R-:W0:Y:S01]  /*61d0*/  LDC R31, c[0x0][0x610] ;  /* 0x00018400ff1f7b82 */ /* 0x000e220000000800 */
[----:B----4-:R-:W-:Y:S05]  /*61e0*/  @!P0 BRA `(.L_x_158) ;  /* 0x0000000000288947 */ /* 0x010fea0003800000 */
[----:B------:R-:W4:Y:S02]  /*61f0*/  LDC R3, c[0x0][0x64c] ;  /* 0x00019300ff037b82 */ /* 0x000f240000000800 */
[----:B----4-:R-:W-:-:S05]  /*6200*/  IADD3 R3, P0, R14, R3, RZ ;  /* 0x000000030e037210 */ /* 0x010fca0007f1e0ff */
        /* <DEDUP_REMOVED lines=8> */
.L_x_158:
[----:B------:R-:W-:Y:S01]  /*6290*/  ISETP.NE.AND P0, PT, R2, 0x1, PT ;  /* 0x000000010200780c */ /* 0x000fe20003f05270 */
[----:B0-----:R-:W-:Y:S01]  /*62a0*/  VIADD R7, R20, 0xffffffff ;  /* 0xffffffff14077836 */ /* 0x001fe20000000000 */
[----:B-12---:R-:W-:Y:S01]  /*62b0*/  SHF.R.U64 R0, R4, R27, R5 ;  /* 0x0000001b04007219 */ /* 0x006fe20000001205 */
[----:B------:R-:W-:Y:S01]  /*62c0*/  IMAD.MOV R13, RZ, RZ, -R13 ;  /* 0x000000ffff0d7224 */ /* 0x000fe200078e0a0d */
[----:B------:R-:W-:Y:S01]  /*62d0*/  LOP3.LUT R5, R10, R25, RZ, 0xc0, !PT ;  /* 0x000000190a057212 */ /* 0x000fe200078ec0ff */
[----:B------:R-:W-:Y:S01]  /*62e0*/  IMAD.MOV.U32 R4, RZ, RZ, 0x1 ;  /* 0x00000001ff047424 */ /* 0x000fe200078e00ff */
[----:B------:R-:W-:Y:S01]  /*62f0*/  LOP3.LUT R12, R12, R7, RZ, 0xc0, !PT ;  /* 0x000000070c0c7212 */ /* 0x000fe200078ec0ff */
[----:B------:R-:W-:Y:S02]  /*6300*/  IMAD.MOV R3, RZ, RZ, -R0 ;  /* 0x000000ffff037224 */ /* 0x000fe400078e0a00 */
[----:B------:R-:W-:Y:S02]  /*6310*/  IMAD R0, R26, R0, R5 ;  /* 0x000000001a007224 */ /* 0x000fe400078e0205 */
[----:B---3--:R-:W-:-:S02]  /*6320*/  IMAD R3, R3, R30, R14 ;  /* 0x0000001e03037224 */ /* 0x008fc400078e020e */
[----:B------:R-:W-:Y:S02]  /*6330*/  @P0 IMAD R21, R15, R13, R24 ;  /* 0x0000000d0f150224 */ /* 0x000fe400078e0218 */
[----:B------:R-:W-:Y:S01]  /*6340*/  IMAD R5, R3, R20, R12 ;  /* 0x0000001403057224 */ /* 0x000fe200078e020c */
[----:B------:R-:W-:Y:S01]  /*6350*/  PRMT R3, R4, 0x7610, R3 ;  /* 0x0000761004037816 */ /* 0x000fe20000000003 */
[----:B------:R-:W-:-:S05]  /*6360*/  IMAD R0, R0, R31, R21 ;  /* 0x0000001f00007224 */ /* 0x000fca00078e0215 */
[----:B------:R-:W-:Y:S02]  /*6370*/  SEL R92, R5, R0, !P0 ;  /* 0x00000000055c7207 */ /* 0x000fe40004000000 */
[----:B------:R-:W-:-:S07]  /*6380*/  SEL R0, R0, R5, !P0 ;  /* 0x0000000500007207 */ /* 0x000fce0004000000 */
.L_x_156:
[----:B------:R-:W-:Y:S01]  /*6390*/  LOP3.LUT P0, RZ, R3, 0xff, RZ, 0xc0, !PT ;  /* 0x000000ff03ff7812 */ /* 0x000fe2000780c0ff */
[----:B------:R-:W-:-:S12]  /*63a0*/  IMAD.MOV.U32 R91, RZ, RZ, R0 ;  /* 0x000000ffff5b7224 */ /* 0x000fd800078e0000 */
[----:B------:R-:W-:Y:S05]  /*63b0*/  @P0 BRA `(.L_x_159) ;  /* 0xffffffac00380947 */ /* 0x000fea000383ffff */
[----:B------:R-:W-:Y:S05]  /*63c0*/  EXIT ;  /* 0x000000000000794d */ /* 0x000fea0003800000 */
.L_x_4:
[----:B0-----:R-:W-:Y:S01]  /*63d0*/  ULDC.64 UR4, c[0x0][0x650] ;  /* 0x0001940000047ab9 */ /* 0x001fe20000000a00 */
        /* <DEDUP_REMOVED lines=25> */
.L_x_161:
[--C-:B------:R-:W-:Y:S01]  /*6570*/  SHF.R.U64 R12, R10, R14, R11.reuse ;  /* 0x0000000e0a0c7219 */ /* 0x100fe2000000120b */
[----:B------:R-:W0:Y:S01]  /*6580*/  LDC R22, c[0x0][0x618] ;  /* 0x00018600ff167b82 */ /* 0x000e220000000800 */
[----:B------:R-:W-:Y:S01]  /*6590*/  I2FP.F32.U32 R6, R4 ;  /* 0x0000000400067245 */ /* 0x000fe20000201000 */
[----:B------:R-:W-:Y:S01]  /*65a0*/  ULDC UR4, c[0x0][0x150] ;  /* 0x0000540000047ab9 */ /* 0x000fe20000000800 */
[----:B------:R-:W-:Y:S02]  /*65b0*/  SHF.R.U32.HI R5, RZ, R14, R11 ;  /* 0x0000000eff057219 */ /* 0x000fe4000001160b */
[----:B------:R-:W-:Y:S01]  /*65c0*/  IADD3 R9, P0, RZ, -R12, RZ ;  /* 0x8000000cff097210 */ /* 0x000fe20007f1e0ff */
[----:B------:R-:W-:Y:S01]  /*65d0*/  FMUL R11, R6, UR4 ;  /* 0x00000004060b7c20 */ /* 0x000fe20008400000 */
[----:B------:R-:W-:Y:S01]  /*65e0*/  ULDC UR4, c[0x0][0x154] ;  /* 0x0000550000047ab9 */ /* 0x000fe20000000800 */
[----:B------:R-:W1:Y:S02]  /*65f0*/  LDC.64 R24, c[0x0][0x640] ;  /* 0x00019000ff187b82 */ /* 0x000e640000000a00 */
[----:B------:R-:W-:-:S02]  /*6600*/  IMAD.X R5, RZ, RZ, ~R5, P0 ;  /* 0x000000ffff057224 */ /* 0x000fc400000e0e05 */
[----:B------:R-:W2:Y:S01]  /*6610*/  F2I.U32.TRUNC.NTZ R11, R11 ;  /* 0x0000000b000b7305 */ /* 0x000ea2000020f000 */
[----:B------:R-:W-:-:S03]  /*6620*/  IMAD.WIDE.U32 R6, R9, R20, R16 ;  /* 0x0000001409067225 */ /* 0x000fc600078e0010 */
[----:B------:R-:W3:Y:S01]  /*6630*/  LDC R13, c[0x0][0x144] ;  /* 0x00005100ff0d7b82 */ /* 0x000ee20000000800 */
[----:B------:R-:W-:-:S04]  /*6640*/  IMAD R8, R5, R20, RZ ;  /* 0x0000001405087224 */ /* 0x000fc800078e02ff */
[----:B------:R-:W-:Y:S02]  /*6650*/  IMAD R5, R9, R21, R8 ;  /* 0x0000001509057224 */ /* 0x000fe400078e0208 */
[----:B------:R-:W-:Y:S01]  /*6660*/  IMAD.MOV.U32 R8, RZ, RZ, -0x1 ;  /* 0xffffffffff087424 */ /* 0x000fe200078e00ff */
[----:B------:R-:W4:Y:S01]  /*6670*/  LDC R14, c[0x0][0x608] ;  /* 0x00018200ff0e7b82 */ /* 0x000f220000000800 */
[----:B------:R-:W-:Y:S01]  /*6680*/  IMAD.IADD R5, R7, 0x1, R5 ;  /* 0x0000000107057824 */ /* 0x000fe200078e0205 */
[----:B------:R-:W-:-:S04]  /*6690*/  I2FP.F32.U32 R7, R3 ;  /* 0x0000000300077245 */ /* 0x000fc80000201000 */
[-C--:B0-----:R-:W-:Y:S01]  /*66a0*/  SHF.R.U64 R10, R6, R22.reuse, R5 ;  /* 0x00000016060a7219 */ /* 0x081fe20000001205 */
[----:B--2---:R-:W-:Y:S01]  /*66b0*/  IMAD.MOV R6, RZ, RZ, -R11 ;  /* 0x000000ffff067224 */ /* 0x004fe200078e0a0b */
[----:B------:R-:W0:Y:S01]  /*66c0*/  LDC R9, c[0x0][0x658] ;  /* 0x00019600ff097b82 */ /* 0x000e220000000800 */
[----:B-1----:R-:W-:Y:S01]  /*66d0*/  ISETP.NE.U32.AND P0, PT, R24, RZ, PT ;  /* 0x000000ff1800720c */ /* 0x002fe20003f05070 */
[----:B------:R-:W-:Y:S01]  /*66e0*/  FMUL R7, R7, UR4 ;  /* 0x0000000407077c20 */ /* 0x000fe20008400000 */
[----:B------:R-:W-:Y:S02]  /*66f0*/  SHF.R.U32.HI R5, RZ, R22, R5 ;  /* 0x00000016ff057219 */ /* 0x000fe40000011605 */
[----:B------:R-:W-:-:S03]  /*6700*/  ISETP.NE.AND.EX P0, PT, R25, RZ, PT, P0 ;  /* 0x000000ff1900720c */ /* 0x000fc60003f05300 */
[----:B------:R-:W1:Y:S01]  /*6710*/  LDC R20, c[0x0][0x148] ;  /* 0x00005200ff147b82 */ /* 0x000e620000000800 */
[----:B---3--:R-:W-:Y:S02]  /*6720*/  IMAD R23, R13, R6, R4 ;  /* 0x000000060d177224 */ /* 0x008fe400078e0204 */
[----:B------:R-:W-:-:S05]  /*6730*/  IMAD.MOV.U32 R6, RZ, RZ, 0x1 ;  /* 0x00000001ff067424 */ /* 0x000fca00078e00ff */
[----:B------:R-:W2:Y:S01]  /*6740*/  LDC R21, c[0x0][0x600] ;  /* 0x00018000ff157b82 */ /* 0x000ea20000000800 */
[-CC-:B----4-:R-:W-:Y:S02]  /*6750*/  SHF.R.U64 R13, R10, R14.reuse, R5.reuse ;  /* 0x0000000e0a0d7219 */ /* 0x190fe40000001205 */
[----:B------:R-:W-:Y:S02]  /*6760*/  SHF.R.U32.HI R4, RZ, R14, R5 ;  /* 0x0000000eff047219 */ /* 0x000fe40000011605 */
[----:B------:R3:W4:Y:S03]  /*6770*/  F2I.U32.TRUNC.NTZ R14, R7 ;  /* 0x00000007000e7305 */ /* 0x000726000020f000 */
[----:B------:R-:W1:Y:S01]  /*6780*/  LDC R26, c[0x0][0x648] ;  /* 0x00019200ff1a7b82 */ /* 0x000e620000000800 */
[-C--:B0-----:R-:W-:Y:S02]  /*6790*/  SHF.R.U64 R15, R13, R9.reuse, R4 ;  /* 0x000000090d0f7219 */ /* 0x081fe40000001204 */
[----:B------:R-:W-:-:S02]  /*67a0*/  SHF.L.U32 R8, R8, R9, RZ ;  /* 0x0000000908087219 */ /* 0x000fc400000006ff */
[-C--:B------:R-:W-:Y:S01]  /*67b0*/  SHF.R.U32.HI R5, RZ, R9.reuse, R4 ;  /* 0x00000009ff057219 */ /* 0x080fe20000011604 */
[----:B------:R-:W-:Y:S01]  /*67c0*/  IMAD.MOV.U32 R4, RZ, RZ, R15 ;  /* 0x000000ffff047224 */ /* 0x000fe200078e000f */
[----:B------:R-:W-:Y:S01]  /*67d0*/  SHF.L.U32 R22, R6, R9, RZ ;  /* 0x0000000906167219 */ /* 0x000fe200000006ff */
[----:B------:R-:W0:Y:S01]  /*67e0*/  LDC R27, c[0x0][0x638] ;  /* 0x00018e00ff1b7b82 */ /* 0x000e220000000800 */
[----:B------:R-:W-:-:S07]  /*67f0*/  LOP3.LUT R28, RZ, R8, RZ, 0x33, !PT ;  /* 0x00000008ff1c7212 */ /* 0x000fce00078e33ff */
        /* <DEDUP_REMOVED lines=12> */
.L_x_162:
[----:B------:R-:W-:Y:S01]  /*68c0*/  ISETP.NE.AND P0, PT, R2, 0x1, PT ;  /* 0x000000010200780c */ /* 0x000fe20003f05270 */
[----:B--2---:R-:W-:Y:S01]  /*68d0*/  VIADD R7, R21, 0xffffffff ;  /* 0xffffffff15077836 */ /* 0x004fe20000000000 */
[----:B-1----:R-:W-:Y:S01]  /*68e0*/  SHF.R.U64 R5, R4, R26, R5 ;  /* 0x0000001a04057219 */ /* 0x002fe20000001205 */
[----:B------:R-:W-:Y:S01]  /*68f0*/  IMAD.MOV R14, RZ, RZ, -R14 ;  /* 0x000000ffff0e7224 */ /* 0x000fe200078e0a0e */
[----:B------:R-:W-:Y:S01]  /*6900*/  LOP3.LUT R4, R13, R28, RZ, 0xc0, !PT ;  /* 0x0000001c0d047212 */ /* 0x000fe200078ec0ff */
[----:B------:R-:W-:Y:S01]  /*6910*/  IMAD.MOV.U32 R8, RZ, RZ, R12 ;  /* 0x000000ffff087224 */ /* 0x000fe200078e000c */
[----:B------:R-:W-:Y:S01]  /*6920*/  LOP3.LUT R10, R10, R7, RZ, 0xc0, !PT ;  /* 0x000000070a0a7212 */ /* 0x000fe200078ec0ff */
[----:B------:R-:W-:Y:S02]  /*6930*/  IMAD.MOV R6, RZ, RZ, -R5 ;  /* 0x000000ffff067224 */ /* 0x000fe400078e0a05 */
[----:B------:R-:W-:-:S04]  /*6940*/  IMAD R4, R22, R5, R4 ;  /* 0x0000000516047224 */ /* 0x000fc800078e0204 */
[----:B------:R-:W-:Y:S02]  /*6950*/  @P0 IMAD R23, R20, R14, R3 ;  /* 0x0000000e14170224 */ /* 0x000fe400078e0203 */
[----:B0-----:R-:W-:Y:S02]  /*6960*/  IMAD R3, R6, R27, R15 ;  /* 0x0000001b06037224 */ /* 0x001fe400078e020f */
[----:B------:R-:W-:Y:S02]  /*6970*/  IMAD R7, R4, R29, R23 ;  /* 0x0000001d04077224 */ /* 0x000fe400078e0217 */
[----:B------:R-:W-:Y:S02]  /*6980*/  IMAD R4, R3, R21, R10 ;  /* 0x0000001503047224 */ /* 0x000fe400078e020a */
[----:B------:R-:W-:-:S03]  /*6990*/  IMAD.MOV.U32 R6, RZ, RZ, 0x1 ;  /* 0x00000001ff067424 */ /* 0x000fc600078e00ff */
[----:B------:R-:W-:Y:S02]  /*69a0*/  SEL R9, R4, R7, !P0 ;  /* 0x0000000704097207 */ /* 0x000fe40004000000 */
[----:B------:R-:W-:-:S07]  /*69b0*/  SEL R7, R7, R4, !P0 ;  /* 0x0000000407077207 */ /* 0x000fce0004000000 */
.L_x_160:
[----:B------:R-:W-:-:S08]  /*69c0*/  NOP ;  /* 0x0000000000007918 */ /* 0x000fd00000000000 */
[----:B------:R-:W0:-:S00]  /*69d0*/  USETMAXREG.DEALLOC.CTAPOOL 0x28 ;  /* 0x00000028000079c8 */ /* 0x000e0000080e0500 */
[----:B0-----:R-:W-:-:S13]  /*69e0*/  ISETP.NE.AND P0, PT, R0, RZ, PT ;  /* 0x000000ff0000720c */ /* 0x001fda0003f05270 */
[----:B------:R-:W-:Y:S05]  /*69f0*/  @P0 EXIT ;  /* 0x000000000000094d */ /* 0x000fea0003800000 */
[----:B------:R-:W-:Y:S01]  /*6a00*/  LOP3.LUT P0, RZ, R6, 0xff, RZ, 0xc0, !PT ;  /* 0x000000ff06ff7812 */ /* 0x000fe2000780c0ff */
[----:B------:R-:W-:Y:S02]  /*6a10*/  IMAD.MOV.U32 R0, RZ, RZ, 0x1 ;  /* 0x00000001ff007424 */ /* 0x000fe400078e00ff */
[----:B------:R-:W-:-:S10]  /*6a20*/  IMAD.MOV.U32 R12, RZ, RZ, RZ ;  /* 0x000000ffff0c7224 */ /* 0x000fd400078e00ff */
[----:B------:R-:W-:Y:S05]  /*6a30*/  @!P0 BRA `(.L_x_163) ;  /* 0x0000000c002c8947 */ /* 0x000fea0003800000 */
[----:B------:R-:W0:Y:S01]  /*6a40*/  LDC R0, c[0x0][0x28c] ;  /* 0x0000a300ff007b82 */ /* 0x000e220000000800 */
[----:B------:R-:W-:Y:S01]  /*6a50*/  ULDC UR5, c[0x0][0x600] ;  /* 0x0001800000057ab9 */ /* 0x000fe20000000800 */
[----:B------:R-:W-:Y:S01]  /*6a60*/  ULDC UR4, c[0x0][0xc] ;  /* 0x0000030000047ab9 */ /* 0x000fe20000000800 */
[----:B------:R-:W-:Y:S01]  /*6a70*/  UIADD3 UR16, UR5, -0x1, URZ ;  /* 0xffffffff05107890 */ /* 0x000fe2000fffe03f */
[C---:B------:R-:W-:Y:S01]  /*6a80*/  LOP3.LUT P2, RZ, R18.reuse, 0x7f, RZ, 0xc0, !PT ;  /* 0x0000007f12ff7812 */ /* 0x040fe2000784c0ff */
[----:B------:R-:W-:Y:S01]  /*6a90*/  ULDC UR6, c[0x0][0x658] ;  /* 0x0001960000067ab9 */ /* 0x000fe20000000800 */
[----:B------:R-:W-:Y:S01]  /*6aa0*/  ULDC UR5, c[0x0][0x10] ;  /* 0x0000040000057ab9 */ /* 0x000fe20000000800 */
[----:B------:R-:W-:Y:S01]  /*6ab0*/  UMOV UR7, 0xffffffff ;  /* 0xffffffff00077882 */ /* 0x000fe20000000000 */
[----:B------:R-:W-:Y:S01]  /*6ac0*/  UMOV UR8, 0x1 ;  /* 0x0000000100087882 */ /* 0x000fe20000000000 */
[----:B------:R-:W-:Y:S01]  /*6ad0*/  UIMAD.WIDE.U32 UR4, UR4, UR5, URZ ;  /* 0x00000005040472a5 */ /* 0x000fe2000f8e003f */
[----:B------:R-:W-:Y:S01]  /*6ae0*/  LOP3.LUT P0, RZ, R18, 0x1f, RZ, 0xc0, !PT ;  /* 0x0000001f12ff7812 */ /* 0x000fe2000780c0ff */
[----:B------:R-:W-:Y:S01]  /*6af0*/  USHF.L.U32 UR7, UR7, UR6, URZ ;  /* 0x0000000607077299 */ /* 0x000fe2000800063f */
[----:B------:R-:W-:Y:S01]  /*6b00*/  BSSY B0, `(.L_x_163) ;  /* 0x00000be000007945 */ /* 0x000fe20003800000 */
[----:B------:R-:W-:Y:S01]  /*6b10*/  USHF.L.U32 UR18, UR8, UR6, URZ ;  /* 0x0000000608127299 */ /* 0x000fe2000800063f */
[----:B------:R-:W-:Y:S01]  /*6b20*/  IMAD.MOV.U32 R13, RZ, RZ, 0x1 ;  /* 0x00000001ff0d7424 */ /* 0x000fe200078e00ff */
[----:B------:R-:W-:Y:S01]  /*6b30*/  LOP3.LUT R11, R19, 0x2, RZ, 0xfc, !PT ;  /* 0x00000002130b7812 */ /* 0x000fe200078efcff */
[----:B------:R-:W-:Y:S01]  /*6b40*/  ULDC UR6, c[0x0][0x14] ;  /* 0x0000050000067ab9 */ /* 0x000fe20000000800 */
[----:B------:R-:W-:Y:S01]  /*6b50*/  PLOP3.LUT P0, PT, P0, P2, PT, 0x8a, 0x0 ;  /* 0x000000000000781c */ /* 0x000fe20000705172 */
[----:B------:R-:W-:Y:S01]  /*6b60*/  UIMAD.WIDE.U32 UR20, UR4, UR6, URZ ;  /* 0x00000006041472a5 */ /* 0x000fe2000f8e003f */
[----:B------:R-:W-:Y:S01]  /*6b70*/  IMAD.MOV.U32 R12, RZ, RZ, RZ ;  /* 0x000000ffff0c7224 */ /* 0x000fe200078e00ff */
[----:B------:R-:W-:-:S02]  /*6b80*/  UIMAD UR13, UR5, UR6, URZ ;  /* 0x00000006050d72a4 */ /* 0x000fc4000f8e023f */
[----:B------:R-:W-:Y:S01]  /*6b90*/  ULOP3.LUT UR17, URZ, UR7, URZ, 0x33, !UPT ;  /* 0x000000073f117292 */ /* 0x000fe2000f8e333f */
[----:B0-----:R-:W-:Y:S01]  /*6ba0*/  VIADD R0, R0, 0x1f ;  /* 0x0000001f00007836 */ /* 0x001fe20000000000 */
[----:B------:R-:W-:Y:S01]  /*6bb0*/  UIADD3 UR13, UR21, UR13, URZ ;  /* 0x0000000d150d7290 */ /* 0x000fe2000fffe03f */
[----:B------:R-:W-:-:S03]  /*6bc0*/  ULDC.64 UR22, c[0x0][0x198] ;  /* 0x0000660000167ab9 */ /* 0x000fc60000000a00 */
[----:B------:R-:W-:-:S04]  /*6bd0*/  SHF.R.S32.HI R3, RZ, 0x1f, R0 ;  /* 0x0000001fff037819 */ /* 0x000fc80000011400 */
[----:B------:R-:W-:Y:S01]  /*6be0*/  LEA.HI R3, R3, R0, RZ, 0x5 ;  /* 0x0000000003037211 */ /* 0x000fe200078f28ff */
[----:B------:R-:W-:-:S03]  /*6bf0*/  IMAD.MOV.U32 R0, RZ, RZ, 0x1 ;  /* 0x00000001ff007424 */ /* 0x000fc600078e00ff */
[----:B------:R-:W-:-:S05]  /*6c00*/  SHF.R.S32.HI R3, RZ, 0x5, R3 ;  /* 0x00000005ff037819 */ /* 0x000fca0000011403 */
[----:B------:R-:W-:-:S07]  /*6c10*/  VIADD R10, R3, 0x1 ;  /* 0x00000001030a7836 */ /* 0x000fce0000000000 */
.L_x_175:
[----:B------:R-:W-:-:S03]  /*6c20*/  UMOV UR4, 0xffffffff ;  /* 0xffffffff00047882 */ /* 0x000fc60000000000 */
[----:B------:R-:W-:Y:S05]  /*6c30*/  BRA.DIV UR4, `(.L_x_164) ;  /* 0x0000001604007947 */ /* 0x000fea000b800000 */
[----:B------:R-:W-:-:S13]  /*6c40*/  ELECT P6, URZ, PT ;  /* 0x00000000003f782f */ /* 0x000fda00038c0000 */
.L_x_196:
[----:B------:R-:W0:Y:S01]  /*6c50*/  LDC R4, c[0x0][0x28c] ;  /* 0x0000a300ff047b82 */ /* 0x000e220000000800 */
[----:B------:R-:W-:Y:S01]  /*6c60*/  BSSY B1, `(.L_x_165) ;  /* 0x0000035000017945 */ /* 0x000fe20003800000 */
[----:B0-----:R-:W-:-:S13]  /*6c70*/  ISETP.LT.OR P6, PT, R4, 0x1, !P6 ;  /* 0x000000010400780c */ /* 0x001fda00077c1670 */
[----:B------:R-:W-:Y:S05]  /*6c80*/  @P6 BRA `(.L_x_166) ;  /* 0x0000000000c86947 */ /* 0x000fea0003800000 */
[----:B------:R-:W-:Y:S02]  /*6c90*/  IMAD.SHL.U32 R15, R9, 0x80, RZ ;  /* 0x00000080090f7824 */ /* 0x000fe400078e00ff */
[----:B------:R-:W-:Y:S02]  /*6ca0*/  IMAD.SHL.U32 R18, R7, 0x80, RZ ;  /* 0x0000008007127824 */ /* 0x000fe400078e00ff */
[----:B------:R-:W-:Y:S02]  /*6cb0*/  IMAD.MOV.U32 R20, RZ, RZ, RZ ;  /* 0x000000ffff147224 */ /* 0x000fe400078e00ff */
[----:B------:R-:W-:Y:S02]  /*6cc0*/  IMAD.MOV.U32 R4, RZ, RZ, R10 ;  /* 0x000000ffff047224 */ /* 0x000fe400078e000a */
[----:B------:R-:W-:Y:S02]  /*6cd0*/  IMAD.MOV.U32 R5, RZ, RZ, R0 ;  /* 0x000000ffff057224 */ /* 0x000fe400078e0000 */
[----:B------:R-:W-:-:S07]  /*6ce0*/  IMAD.MOV.U32 R6, RZ, RZ, R12 ;  /* 0x000000ffff067224 */ /* 0x000fce00078e000c */
.L_x_170:
[----:B------:R-:W0:Y:S01]  /*6cf0*/  S2R R14, SR_CgaCtaId ;  /* 0x00000000000e7919 */ /* 0x000e220000008800 */
[----:B------:R-:W-:Y:S01]  /*6d00*/  MOV R7, 0x400 ;  /* 0x0000040000077802 */ /* 0x000fe20000000f00 */
[----:B------:R-:W1:Y:S03]  /*6d10*/  @!P2 LDC R9, c[0x0][0x500] ;  /* 0x00014000ff09ab82 */ /* 0x000e660000000800 */
[----:B0-----:R-:W-:Y:S02]  /*6d20*/  LEA R21, R14, R7, 0x18 ;  /* 0x000000070e157211 */ /* 0x001fe400078ec0ff */
[----:B------:R-:W-:-:S03]  /*6d30*/  SHF.L.U32 R7, R5, 0x1f, RZ ;  /* 0x0000001f05077819 */ /* 0x000fc600000006ff */
[----:B------:R-:W-:-:S04]  /*6d40*/  IMAD R14, R6, 0x8, R21 ;  /* 0x00000008060e7824 */ /* 0x000fc800078e0215 */
[----:B------:R-:W0:Y:S02]  /*6d50*/  SYNCS.PHASECHK.TRANS64.TRYWAIT P1, [R14+URZ+0x70], R7 ;  /* 0x000070070e0075a7 */ /* 0x000e24000802017f */
[----:B01----:R-:W-:Y:S05]  /*6d60*/  @!P1 BRA `(.L_x_167) ;  /* 0x0000001000d49947 */ /* 0x003fea0003800000 */
.L_x_197:
[----:B0-----:R-:W-:Y:S01]  /*6d70*/  PRMT R7, R11, 0x9910, RZ ;  /* 0x000099100b077816 */ /* 0x001fe200000000ff */
[----:B------:R0:W-:Y:S03]  /*6d80*/  @!P2 SYNCS.ARRIVE.TRANS64 RZ, [R14+URZ], R9 ;  /* 0x000000090effa9a7 */ /* 0x0001e6000800003f */
[----:B------:R-:W-:-:S13]  /*6d90*/  ISETP.NE.AND P1, PT, R7, 0x2, PT ;  /* 0x000000020700780c */ /* 0x000fda0003f25270 */
[----:B0-----:R-:W-:Y:S05]  /*6da0*/  @P1 BRA `(.L_x_168) ;  /* 0x0000000000041947 */ /* 0x001fea0003800000 */
[----:B------:R-:W-:Y:S01]  /*6db0*/  BPT.TRAP 0x1 ;  /* 0x000000040000795c */ /* 0x000fe20000300000 */
.L_x_168:
[----:B------:R-:W-:Y:S05]  /*6dc0*/  @P0 BRA `(.L_x_169) ;  /* 0x0000000000040947 */ /* 0x000fea0003800000 */
[----:B------:R-:W-:Y:S01]  /*6dd0*/  BPT.TRAP 0x1 ;  /* 0x000000040000795c */ /* 0x000fe20000300000 */
.L_x_169:
[----:B------:R-:W-:Y:S01]  /*6de0*/  IMAD R21, R6, 0x2000, R21 ;  /* 0x0000200006157824 */ /* 0x000fe200078e0215 */
[----:B------:R-:W-:Y:S01]  /*6df0*/  R2UR UR9, R14 ;  /* 0x000000000e0972ca */ /* 0x000fe200000e0000 */
[----:B------:R-:W-:Y:S01]  /*6e00*/  VIADD R4, R4, 0xffffffff ;  /* 0xffffffff04047836 */ /* 0x000fe20000000000 */
[----:B------:R-:W-:Y:S01]  /*6e10*/  UIADD3 UR4, UP0, UR22, 0xf0, URZ ;  /* 0x000000f016047890 */ /* 0x000fe2000ff1e03f */
[----:B------:R-:W-:Y:S01]  /*6e20*/  R2UR UR11, R18 ;  /* 0x00000000120b72ca */ /* 0x000fe200000e0000 */
[----:B------:R-:W-:Y:S01]  /*6e30*/  UIADD3 UR24, UP1, UR22, 0x1f0, URZ ;  /* 0x000001f016187890 */ /* 0x000fe2000ff3e03f */
[----:B------:R-:W-:Y:S01]  /*6e40*/  R2UR UR8, R21 ;  /* 0x00000000150872ca */ /* 0x000fe200000e0000 */
[----:B------:R-:W-:Y:S01]  /*6e50*/  UIADD3.X UR5, URZ, UR23, URZ, UP0, !UPT ;  /* 0x000000173f057290 */ /* 0x000fe200087fe43f */
[----:B------:R-:W-:Y:S01]  /*6e60*/  R2UR UR10, R20 ;  /* 0x00000000140a72ca */ /* 0x000fe200000e0000 */
[----:B------:R-:W-:Y:S01]  /*6e70*/  VIADD R6, R6, 0x1 ;  /* 0x0000000106067836 */ /* 0x000fe20000000000 */
[----:B------:R-:W-:Y:S01]  /*6e80*/  R2UR UR12, R8 ;  /* 0x00000000080c72ca */ /* 0x000fe200000e0000 */
[----:B------:R-:W-:Y:S01]  /*6e90*/  UIADD3.X UR25, URZ, UR23, URZ, UP1, !UPT ;  /* 0x000000173f197290 */ /* 0x000fe20008ffe43f */
[----:B------:R-:W-:Y:S01]  /*6ea0*/  R2UR UR19, R15 ;  /* 0x000000000f1372ca */ /* 0x000fe200000e0000 */
[----:B------:R-:W-:Y:S01]  /*6eb0*/  UMOV UR6, 0x0 ;  /* 0x0000000000067882 */ /* 0x000fe20000000000 */
[----:B------:R-:W-:Y:S01]  /*6ec0*/  ISETP.GT.AND P3, PT, R4, 0x1, PT ;  /* 0x000000010400780c */ /* 0x000fe20003f64270 */
[----:B------:R-:W-:Y:S01]  /*6ed0*/  UMOV UR7, 0x10000000 ;  /* 0x1000000000077882 */ /* 0x000fe20000000000 */
[----:B------:R-:W-:Y:S01]  /*6ee0*/  ISETP.NE.AND P1, PT, R6, 0xe, PT ;  /* 0x0000000e0600780c */ /* 0x000fe20003f25270 */
[----:B------:R-:W-:-:S02]  /*6ef0*/  VIADD R20, R20, 0x20 ;  /* 0x0000002014147836 */ /* 0x000fc40000000000 */
[----:B------:R-:W-:Y:S01]  /*6f00*/  UIADD3 UR14, UR8, 0x200, URZ ;  /* 0x00000200080e7890 */ /* 0x000fe2000fffe03f */
[----:B------:R-:W-:Y:S01]  /*6f10*/  SEL R14, RZ, 0x1, P1 ;  /* 0x00000001ff0e7807 */ /* 0x000fe20000800000 */
[----:B------:R-:W-:Y:S01]  /*6f20*/  UIADD3 UR15, UR8, 0x1c200, URZ ;  /* 0x0001c200080f7890 */ /* 0x000fe2000fffe03f */
[----:B------:R-:W-:Y:S02]  /*6f30*/  SEL R6, R6, RZ, P1 ;  /* 0x000000ff06067207 */ /* 0x000fe40000800000 */
[----:B------:R-:W-:Y:S02]  /*6f40*/  LOP3.LUT R5, R5, R14, RZ, 0x3c, !PT ;  /* 0x0000000e05057212 */ /* 0x000fe400078e3cff */
[----:B------:R-:W-:Y:S02]  /*6f50*/  UMOV UR8, UR14 ;  /* 0x0000000e00087c82 */ /* 0x000fe40008000000 */
[----:B------:R0:W-:Y:S02]  /*6f60*/  UTMALDG.3D [UR8], [UR4], desc[UR6] ;  /* 0x00000608040075b4 */ /* 0x0001e40008011000 */
[----:B0-----:R-:W-:Y:S01]  /*6f70*/  UMOV UR8, UR15 ;  /* 0x0000000f00087c82 */ /* 0x001fe20008000000 */
[----:B------:R-:W-:-:S02]  /*6f80*/  UMOV UR11, UR19 ;  /* 0x00000013000b7c82 */ /* 0x000fc40008000000 */
[----:B------:R0:W-:Y:S02]  /*6f90*/  UTMALDG.3D [UR8], [UR24], desc[UR6] ;  /* 0x00000608180075b4 */ /* 0x0001e40008011000 */
[----:B0-----:R-:W-:Y:S05]  /*6fa0*/  @P3 BRA `(.L_x_170) ;  /* 0xfffffffc00503947 */ /* 0x001fea000383ffff */
.L_x_166:
[----:B------:R-:W-:Y:S05]  /*6fb0*/  BSYNC B1 ;  /* 0x0000000000017941 */ /* 0x000fea0003800000 */
.L_x_165:
[----:B------:R-:W-:Y:S01]  /*6fc0*/  LOP3.LUT P3, RZ, R13, 0xff, RZ, 0xc0, !PT ;  /* 0x000000ff0dff7812 */ /* 0x000fe2000786c0ff */
[----:B------:R-:W-:Y:S01]  /*6fd0*/  IMAD.IADD R12, R3, 0x1, R12 ;  /* 0x00000001030c7824 */ /* 0x000fe200078e020c */
[----:B------:R-:W-:Y:S01]  /*6fe0*/  IADD3 R16, P4, R16, UR20, RZ ;  /* 0x0000001410107c10 */ /* 0x000fe2000ff9e0ff */
[----:B------:R-:W-:Y:S01]  /*6ff0*/  ULDC.64 UR4, c[0x0][0x650] ;  /* 0x0001940000047ab9 */ /* 0x000fe20000000a00 */
[----:B------:R-:W-:Y:S01]  /*7000*/  BSSY B1, `(.L_x_171) ;  /* 0x000006b000017945 */ /* 0x000fe20003800000 */
[----:B------:R-:W-:Y:S01]  /*7010*/  IMAD.MOV.U32 R9, RZ, RZ, -0x1 ;  /* 0xffffffffff097424 */ /* 0x000fe200078e00ff */
[----:B------:R-:W-:Y:S01]  /*7020*/  SHF.R.U32.HI R4, RZ, 0x1, R12 ;  /* 0x00000001ff047819 */ /* 0x000fe2000001160c */
[----:B------:R-:W-:Y:S01]  /*7030*/  IMAD.MOV.U32 R8, RZ, RZ, -0x1 ;  /* 0xffffffffff087424 */ /* 0x000fe200078e00ff */
[----:B------:R-:W-:Y:S02]  /*7040*/  ISETP.GT.U32.AND P1, PT, R12, 0xd, PT ;  /* 0x0000000d0c00780c */ /* 0x000fe40003f24070 */
[----:B------:R-:W-:-:S02]  /*7050*/  IADD3.X R17, R17, UR13, RZ, P4, !PT ;  /* 0x0000000d11117c10 */ /* 0x000fc4000a7fe4ff */
[----:B------:R-:W-:Y:S01]  /*7060*/  ISETP.LT.U32.AND P1, PT, R3, 0xe, P1 ;  /* 0x0000000e0300780c */ /* 0x000fe20000f21070 */
[----:B------:R-:W0:Y:S01]  /*7070*/  @P3 S2R R6, SR_CgaCtaId ;  /* 0x0000000000063919 */ /* 0x000e220000008800 */
[----:B------:R-:W-:Y:S02]  /*7080*/  @P3 MOV R5, 0x400 ;  /* 0x0000040000053802 */ /* 0x000fe40000000f00 */
[----:B------:R-:W-:Y:S02]  /*7090*/  PRMT R13, RZ, 0x7610, R13 ;  /* 0x00007610ff0d7816 */ /* 0x000fe4000000000d */
[----:B0-----:R-:W-:Y:S01]  /*70a0*/  @P3 LEA R6, R6, R5, 0x18 ;  /* 0x0000000506063211 */ /* 0x001fe200078ec0ff */
[----:B------:R-:W-:-:S03]  /*70b0*/  IMAD.WIDE.U32 R4, R4, -0x6db6db6d, RZ ;  /* 0x9249249304047825 */ /* 0x000fc600078e00ff */
[----:B------:R0:W-:Y:S01]  /*70c0*/  @P3 SYNCS.ARRIVE.TRANS64.A1T0 RZ, [R6+URZ+0xf8], RZ ;  /* 0x0000f8ff06ff39a7 */ /* 0x0001e2000810003f */
[----:B------:R-:W-:Y:S02]  /*70d0*/  ISETP.GE.U32.AND P3, PT, R3, 0xe, PT ;  /* 0x0000000e0300780c */ /* 0x000fe40003f66070 */
[----:B------:R-:W-:Y:S02]  /*70e0*/  SHF.R.U32.HI R7, RZ, 0x2, R5 ;  /* 0x00000002ff077819 */ /* 0x000fe40000011605 */
[----:B------:R-:W-:Y:S02]  /*70f0*/  SEL R5, RZ, 0x1, !P1 ;  /* 0x00000001ff057807 */ /* 0x000fe40004800000 */
[----:B------:R-:W-:Y:S01]  /*7100*/  ISETP.GE.U32.AND P1, PT, R16, UR4, PT ;  /* 0x0000000410007c0c */ /* 0x000fe2000bf26070 */
[----:B------:R-:W-:Y:S01]  /*7110*/  IMAD R12, R7, -0xe, R12 ;  /* 0xfffffff2070c7824 */ /* 0x000fe200078e020c */
[----:B------:R-:W-:Y:S02]  /*7120*/  LOP3.LUT R0, R0, R5, RZ, 0x3c, !PT ;  /* 0x0000000500007212 */ /* 0x000fe400078e3cff */
[----:B------:R-:W-:-:S02]  /*7130*/  ISETP.GE.U32.AND.EX P1, PT, R17, UR5, PT, P1 ;  /* 0x0000000511007c0c */ /* 0x000fc4000bf26110 */
[----:B------:R-:W-:Y:S02]  /*7140*/  PRMT R4, RZ, 0x7610, R4 ;  /* 0x00007610ff047816 */ /* 0x000fe40000000004 */
[----:B------:R-:W-:Y:S01]  /*7150*/  @P3 LOP3.LUT R0, R0, 0x1, R7, 0x78, !PT ;  /* 0x0000000100003812 */ /* 0x000fe200078e7807 */
[----:B------:R-:W-:-:S08]  /*7160*/  IMAD.MOV.U32 R7, RZ, RZ, -0x1 ;  /* 0xffffffffff077424 */ /* 0x000fd000078e00ff */
[----:B0-----:R-:W-:Y:S05]  /*7170*/  @P1 BRA `(.L_x_172) ;  /* 0x00000004004c1947 */ /* 0x001fea0003800000 */
[----:B------:R-:W-:Y:S01]  /*7180*/  ULDC.64 UR4, c[0x0][0x628] ;  /* 0x00018a0000047ab9 */ /* 0x000fe20000000a00 */
[----:B------:R-:W0:Y:S01]  /*7190*/  S2R R15, SR_CTAID.X ;  /* 0x00000000000f7919 */ /* 0x000e220000002500 */
[----:B------:R-:W-:Y:S01]  /*71a0*/  ISETP.NE.U32.AND P1, PT, RZ, UR4, PT ;  /* 0x00000004ff007c0c */ /* 0x000fe2000bf25070 */
[----:B------:R-:W-:Y:S01]  /*71b0*/  ULDC UR7, c[0x0][0x630] ;  /* 0x00018c0000077ab9 */ /* 0x000fe20000000800 */
[----:B------:R-:W-:Y:S01]  /*71c0*/  IMAD.MOV.U32 R4, RZ, RZ, R16 ;  /* 0x000000ffff047224 */ /* 0x000fe200078e0010 */
[----:B------:R-:W1:Y:S01]  /*71d0*/  S2R R14, SR_CTAID.Y ;  /* 0x00000000000e7919 */ /* 0x000e620000002600 */
[----:B------:R-:W-:Y:S01]  /*71e0*/  ISETP.NE.AND.EX P1, PT, RZ, UR5, PT, P1 ;  /* 0x00000005ff007c0c */ /* 0x000fe2000bf25310 */
[----:B------:R-:W-:-:S12]  /*71f0*/  IMAD.MOV.U32 R5, RZ, RZ, R17 ;  /* 0x000000ffff057224 */ /* 0x000fd800078e0011 */
[----:B------:R-:W-:Y:S05]  /*7200*/  @!P1 BRA `(.L_x_173) ;  /* 0x0000000000289947 */ /* 0x000fea0003800000 */
[----:B------:R-:W-:Y:S02]  /*7210*/  ULDC UR6, c[0x0][0x634] ;  /* 0x00018d0000067ab9 */ /* 0x000fe40000000800 */
[----:B------:R-:W-:-:S05]  /*7220*/  IADD3 R9, P1, R16, UR6, RZ ;  /* 0x0000000610097c10 */ /* 0x000fca000ff3e0ff */
[----:B------:R-:W-:-:S04]  /*7230*/  IMAD.X R21, RZ, RZ, R17, P1 ;  /* 0x000000ffff157224 */ /* 0x000fc800008e0611 */
[----:B------:R-:W-:-:S04]  /*7240*/  IMAD.WIDE.U32 R6, R21, UR4, RZ ;  /* 0x0000000415067c25 */ /* 0x000fc8000f8e00ff */
[----:B------:R-:W-:-:S04]  /*7250*/  IMAD.WIDE.U32 R6, P1, R9, UR5, R6 ;  /* 0x0000000509067c25 */ /* 0x000fc8000f820006 */
[----:B------:R-:W-:-:S04]  /*7260*/  IMAD.WIDE.U32 R8, R9, UR4, RZ ;  /* 0x0000000409087c25 */ /* 0x000fc8000f8e00ff */
[----:B------:R-:W-:Y:S01]  /*7270*/  IMAD.X R5, RZ, RZ, RZ, P1 ;  /* 0x000000ffff057224 */ /* 0x000fe200008e06ff */
[----:B------:R-:W-:Y:S01]  /*7280*/  IADD3 RZ, P1, R9, R6, RZ ;  /* 0x0000000609ff7210 */ /* 0x000fe20007f3e0ff */
[----:B------:R-:W-:-:S04]  /*7290*/  IMAD.MOV.U32 R4, RZ, RZ, R7 ;  /* 0x000000ffff047224 */ /* 0x000fc800078e0007 */
[----:B------:R-:W-:-:S08]  /*72a0*/  IMAD.WIDE.U32.X R4, R21, UR5, R4, P1 ;  /* 0x0000000515047c25 */ /* 0x000fd000088e0404 */
.L_x_173:
[--C-:B------:R-:W-:Y:S01]  /*72b0*/  SHF.R.U64 R8, R4, UR7, R5.reuse ;  /* 0x0000000704087c19 */ /* 0x100fe20008001205 */
[----:B------:R-:W-:Y:S01]  /*72c0*/  ULDC.64 UR4, c[0x0][0x620] ;  /* 0x0001880000047ab9 */ /* 0x000fe20000000a00 */
[----:B------:R-:W-:Y:S01]  /*72d0*/  SHF.R.U32.HI R4, RZ, UR7, R5 ;  /* 0x00000007ff047c19 */ /* 0x000fe20008011605 */
[----:B------:R-:W2:Y:S01]  /*72e0*/  LDC R24, c[0x0][0x144] ;  /* 0x00005100ff187b82 */ /* 0x000ea20000000800 */
[----:B------:R-:W-:Y:S01]  /*72f0*/  IADD3 R7, P1, RZ, -R8, RZ ;  /* 0x80000008ff077210 */ /* 0x000fe20007f3e0ff */
[----:B------:R-:W-:Y:S01]  /*7300*/  ULDC.64 UR8, c[0x0][0x640] ;  /* 0x0001900000087ab9 */ /* 0x000fe20000000a00 */
[----:B0-----:R-:W-:Y:S01]  /*7310*/  I2FP.F32.U32 R9, R15 ;  /* 0x0000000f00097245 */ /* 0x001fe20000201000 */
[----:B------:R-:W-:Y:S02]  /*7320*/  ULDC UR6, c[0x0][0x608] ;  /* 0x0001820000067ab9 */ /* 0x000fe40000000800 */
[----:B------:R-:W-:Y:S01]  /*7330*/  IMAD.X R4, RZ, RZ, ~R4, P1 ;  /* 0x000000ffff047224 */ /* 0x000fe200008e0e04 */
[----:B------:R-:W-:Y:S01]  /*7340*/  ISETP.NE.U32.AND P1, PT, RZ, UR8, PT ;  /* 0x00000008ff007c0c */ /* 0x000fe2000bf25070 */
[----:B------:R-:W0:Y:S02]  /*7350*/  LDC R21, c[0x0][0x148] ;  /* 0x00005200ff157b82 */ /* 0x000e240000000800 */
[----:B------:R-:W-:Y:S01]  /*7360*/  IMAD R6, R4, UR4, RZ ;  /* 0x0000000404067c24 */ /* 0x000fe2000f8e02ff */
[----:B------:R-:W-:Y:S01]  /*7370*/  ISETP.NE.AND.EX P1, PT, RZ, UR9, PT, P1 ;  /* 0x00000009ff007c0c */ /* 0x000fe2000bf25310 */
[----:B------:R-:W-:Y:S01]  /*7380*/  IMAD.WIDE.U32 R4, R7, UR4, R16 ;  /* 0x0000000407047c25 */ /* 0x000fe2000f8e0010 */
[----:B------:R-:W-:-:S03]  /*7390*/  ULDC UR4, c[0x0][0x150] ;  /* 0x0000540000047ab9 */ /* 0x000fc60000000800 */
[----:B------:R-:W-:Y:S02]  /*73a0*/  IMAD R7, R7, UR5, R6 ;  /* 0x0000000507077c24 */ /* 0x000fe4000f8e0206 */
[----:B------:R-:W-:Y:S01]  /*73b0*/  FMUL R6, R9, UR4 ;  /* 0x0000000409067c20 */ /* 0x000fe20008400000 */
[----:B------:R-:W-:Y:S01]  /*73c0*/  ULDC UR4, c[0x0][0x618] ;  /* 0x0001860000047ab9 */ /* 0x000fe20000000800 */
[----:B------:R-:W-:Y:S01]  /*73d0*/  ULDC UR5, c[0x0][0x154] ;  /* 0x0000550000057ab9 */ /* 0x000fe20000000800 */
[----:B------:R-:W-:-:S03]  /*73e0*/  IMAD.IADD R5, R5, 0x1, R7 ;  /* 0x0000000105057824 */ /* 0x000fc600078e0207 */
[----:B------:R-:W3:Y:S02]  /*73f0*/  F2I.U32.TRUNC.NTZ R6, R6 ;  /* 0x0000000600067305 */ /* 0x000ee4000020f000 */
[----:B------:R-:W-:Y:S02]  /*7400*/  SHF.R.U64 R9, R4, UR4, R5 ;  /* 0x0000000404097c19 */ /* 0x000fe40008001205 */
[----:B-1----:R-:W-:-:S05]  /*7410*/  I2FP.F32.U32 R4, R14 ;  /* 0x0000000e00047245 */ /* 0x002fca0000201000 */
[----:B------:R-:W-:Y:S01]  /*7420*/  FMUL R22, R4, UR5 ;  /* 0x0000000504167c20 */ /* 0x000fe20008400000 */
[----:B------:R-:W-:Y:S01]  /*7430*/  SHF.R.U32.HI R4, RZ, UR4, R5 ;  /* 0x00000004ff047c19 */ /* 0x000fe20008011605 */
[----:B------:R-:W-:-:S03]  /*7440*/  ULDC UR4, c[0x0][0x658] ;  /* 0x0001960000047ab9 */ /* 0x000fc60000000800 */
[--C-:B------:R-:W-:Y:S01]  /*7450*/  SHF.R.U64 R20, R9, UR6, R4.reuse ;  /* 0x0000000609147c19 */ /* 0x100fe20008001204 */
[----:B------:R-:W1:Y:S01]  /*7460*/  F2I.U32.TRUNC.NTZ R22, R22 ;  /* 0x0000001600167305 */ /* 0x000e62000020f000 */
[----:B------:R-:W-:Y:S01]  /*7470*/  SHF.R.U32.HI R5, RZ, UR6, R4 ;  /* 0x00000006ff057c19 */ /* 0x000fe20008011604 */
[----:B---3--:R-:W-:-:S03]  /*7480*/  IMAD.MOV R6, RZ, RZ, -R6 ;  /* 0x000000ffff067224 */ /* 0x008fc600078e0a06 */
[----:B------:R-:W-:Y:S01]  /*7490*/  SHF.R.U64 R18, R20, UR4, R5 ;  /* 0x0000000414127c19 */ /* 0x000fe20008001205 */
[----:B--2---:R-:W-:Y:S01]  /*74a0*/  IMAD R15, R24, R6, R15 ;  /* 0x00000006180f7224 */ /* 0x004fe200078e020f */
[----:B------:R-:W-:-:S03]  /*74b0*/  SHF.R.U32.HI R23, RZ, UR4, R5 ;  /* 0x00000004ff177c19 */ /* 0x000fc60008011605 */
[----:B------:R-:W-:Y:S02]  /*74c0*/  IMAD.MOV.U32 R4, RZ, RZ, R18 ;  /* 0x000000ffff047224 */ /* 0x000fe400078e0012 */
[----:B------:R-:W-:Y:S01]  /*74d0*/  IMAD.MOV.U32 R5, RZ, RZ, R23 ;  /* 0x000000ffff057224 */ /* 0x000fe200078e0017 */
[----:B-1----:R-:W-:Y:S06]  /*74e0*/  @!P1 BRA `(.L_x_174) ;  /* 0x0000000000289947 */ /* 0x002fec0003800000 */
[----:B------:R-:W-:Y:S02]  /*74f0*/  ULDC UR4, c[0x0][0x64c] ;  /* 0x0001930000047ab9 */ /* 0x000fe40000000800 */
[----:B------:R-:W-:-:S05]  /*7500*/  IADD3 R5, P1, R18, UR4, RZ ;  /* 0x0000000412057c10 */ /* 0x000fca000ff3e0ff */
[----:B------:R-:W-:-:S04]  /*7510*/  IMAD.X R23, RZ, RZ, R23, P1 ;  /* 0x000000ffff177224 */ /* 0x000fc800008e0617 */
[----:B------:R-:W-:-:S04]  /*7520*/  IMAD.WIDE.U32 R6, R23, UR8, RZ ;  /* 0x0000000817067c25 */ /* 0x000fc8000f8e00ff */
[----:B------:R-:W-:-:S04]  /*7530*/  IMAD.WIDE.U32 R6, P1, R5, UR9, R6 ;  /* 0x0000000905067c25 */ /* 0x000fc8000f820006 */
[----:B------:R-:W-:-:S04]  /*7540*/  IMAD.WIDE.U32 R4, R5, UR8, RZ ;  /* 0x0000000805047c25 */ /* 0x000fc8000f8e00ff */
[----:B------:R-:W-:Y:S01]  /*7550*/  IMAD.MOV.U32 R4, RZ, RZ, R7 ;  /* 0x000000ffff047224 */ /* 0x000fe200078e0007 */
[----:B------:R-:W-:Y:S01]  /*7560*/  IADD3 RZ, P3, R5, R6, RZ ;  /* 0x0000000605ff7210 */ /* 0x000fe20007f7e0ff */
[----:B------:R-:W-:-:S04]  /*7570*/  IMAD.X R5, RZ, RZ, RZ, P1 ;  /* 0x000000ffff057224 */ /* 0x000fc800008e06ff */
[----:B------:R-:W-:-:S08]  /*7580*/  IMAD.WIDE.U32.X R4, R23, UR9, R4, P3 ;  /* 0x0000000917047c25 */ /* 0x000fd000098e0404 */
.L_x_174:
[----:B------:R-:W-:Y:S01]  /*7590*/  ISETP.NE.AND P1, PT, R2, 0x1, PT ;  /* 0x000000010200780c */ /* 0x000fe20003f25270 */
[----:B------:R-:W-:Y:S01]  /*75a0*/  ULDC UR4, c[0x0][0x648] ;  /* 0x0001920000047ab9 */ /* 0x000fe20000000800 */
[----:B------:R-:W-:Y:S01]  /*75b0*/  LOP3.LUT R20, R20, UR17, RZ, 0xc0, !PT ;  /* 0x0000001114147c12 */ /* 0x000fe2000f8ec0ff */
[----:B------:R-:W-:Y:S01]  /*75c0*/  IMAD.MOV R22, RZ, RZ, -R22 ;  /* 0x000000ffff167224 */ /* 0x000fe200078e0a16 */
[----:B------:R-:W-:Y:S01]  /*75d0*/  SHF.R.U64 R5, R4, UR4, R5 ;  /* 0x0000000404057c19 */ /* 0x000fe20008001205 */
[----:B------:R-:W-:Y:S01]  /*75e0*/  ULDC UR4, c[0x0][0x638] ;  /* 0x00018e0000047ab9 */ /* 0x000fe20000000800 */
[----:B------:R-:W-:Y:S01]  /*75f0*/  LOP3.LUT R9, R9, UR16, RZ, 0xc0, !PT ;  /* 0x0000001009097c12 */ /* 0x000fe2000f8ec0ff */
[----:B------:R-:W-:Y:S01]  /*7600*/  ULDC UR5, c[0x0][0x610] ;  /* 0x0001840000057ab9 */ /* 0x000fe20000000800 */
[----:B------:R-:W-:Y:S02]  /*7610*/  IMAD.MOV.U32 R4, RZ, RZ, 0x1 ;  /* 0x00000001ff047424 */ /* 0x000fe400078e00ff */
[----:B------:R-:W-:-:S02]  /*7620*/  IMAD.MOV R7, RZ, RZ, -R5 ;  /* 0x000000ffff077224 */ /* 0x000fc400078e0a05 */
[----:B------:R-:W-:Y:S02]  /*7630*/  IMAD R20, R5, UR18, R20 ;  /* 0x0000001205147c24 */ /* 0x000fe4000f8e0214 */
[----:B0-----:R-:W-:Y:S02]  /*7640*/  @P1 IMAD R15, R21, R22, R14 ;  /* 0x00000016150f1224 */ /* 0x001fe400078e020e */
[----:B------:R-:W-:Y:S01]  /*7650*/  IMAD R18, R7, UR4, R18 ;  /* 0x0000000407127c24 */ /* 0x000fe2000f8e0212 */
[----:B------:R-:W-:Y:S01]  /*7660*/  ULDC UR4, c[0x0][0x600] ;  /* 0x0001800000047ab9 */ /* 0x000fe20000000800 */
[----:B------:R-:W-:Y:S02]  /*7670*/  IMAD R15, R20, UR5, R15 ;  /* 0x00000005140f7c24 */ /* 0x000fe4000f8e020f */
[----:B------:R-:W-:-:S05]  /*7680*/  IMAD R18, R18, UR4, R9 ;  /* 0x0000000412127c24 */ /* 0x000fca000f8e0209 */
[----:B------:R-:W-:Y:S02]  /*7690*/  SEL R9, R18, R15, !P1 ;  /* 0x0000000f12097207 */ /* 0x000fe40004800000 */
[----:B------:R-:W-:-:S07]  /*76a0*/  SEL R7, R15, R18, !P1 ;  /* 0x000000120f077207 */ /* 0x000fce0004800000 */
.L_x_172:
[----:B------:R-:W-:Y:S05]  /*76b0*/  BSYNC B1 ;  /* 0x0000000000017941 */ /* 0x000fea0003800000 */
.L_x_171:
[----:B------:R-:W-:-:S13]  /*76c0*/  LOP3.LUT P1, RZ, R4, 0xff, RZ, 0xc0, !PT ;  /* 0x000000ff04ff7812 */ /* 0x000fda000782c0ff */
[----:B------:R-:W-:Y:S05]  /*76d0*/  @P1 BRA `(.L_x_175) ;  /* 0xfffffff400501947 */ /* 0x000fea000383ffff */
[----:B------:R-:W-:Y:S05]  /*76e0*/  BSYNC B0 ;  /* 0x0000000000007941 */ /* 0x000fea0003800000 */
.L_x_163:
[----:B------:R-:W-:-:S03]  /*76f0*/  UMOV UR4, 0xffffffff ;  /* 0xffffffff00047882 */ /* 0x000fc60000000000 */
[----:B------:R-:W-:Y:S05]  /*7700*/  BRA.DIV UR4, `(.L_x_176) ;  /* 0x0000000a04807947 */ /* 0x000fea000b800000 */
[----:B------:R-:W-:-:S13]  /*7710*/  ELECT P6, URZ, PT ;  /* 0x00000000003f782f */ /* 0x000fda00038c0000 */
.L_x_200:
[----:B------:R-:W-:Y:S04]  /*7720*/  BSSY B0, `(.L_x_177) ;  /* 0x0000085000007945 */ /* 0x000fe80003800000 */
[----:B------:R-:W-:Y:S05]  /*7730*/  @!P6 BRA `(.L_x_178) ;  /* 0x00000008000ce947 */ /* 0x000fea0003800000 */
[----:B------:R-:W-:-:S04]  /*7740*/  LOP3.LUT R19, R19, 0x2, RZ, 0xfc, !PT ;  /* 0x0000000213137812 */ /* 0x000fc800078efcff */
[----:B------:R-:W-:-:S13]  /*7750*/  ISETP.NE.AND P0, PT, R19, 0x3, PT ;  /* 0x000000031300780c */ /* 0x000fda0003f05270 */
[----:B------:R-:W-:Y:S05]  /*7760*/  @!P0 BRA `(.L_x_179) ;  /* 0x0000000000048947 */ /* 0x000fea0003800000 */
[----:B------:R-:W-:Y:S01]  /*7770*/  BPT.TRAP 0x1 ;  /* 0x000000040000795c */ /* 0x000fe20000300000 */
.L_x_179:
[----:B------:R-:W0:Y:S01]  /*7780*/  S2R R3, SR_CgaCtaId ;  /* 0x0000000000037919 */ /* 0x000e220000008800 */
[----:B------:R-:W-:-:S04]  /*7790*/  MOV R2, 0x400 ;  /* 0x0000040000027802 */ /* 0x000fc80000000f00 */
[----:B0-----:R-:W-:Y:S02]  /*77a0*/  LEA R3, R3, R2, 0x18 ;  /* 0x0000000203037211 */ /* 0x001fe400078ec0ff */
[----:B------:R-:W-:-:S03]  /*77b0*/  SHF.L.U32 R2, R0, 0x1f, RZ ;  /* 0x0000001f00027819 */ /* 0x000fc600000006ff */
[----:B------:R-:W-:-:S04]  /*77c0*/  VIADD R3, R3, 0x70 ;  /* 0x0000007003037836 */ /* 0x000fc80000000000 */
[C---:B------:R-:W-:Y:S02]  /*77d0*/  IMAD R7, R12.reuse, 0x8, R3 ;  /* 0x000000080c077824 */ /* 0x040fe400078e0203 */
[----:B------:R-:W-:Y:S02]  /*77e0*/  VIADD R12, R12, 0x1 ;  /* 0x000000010c0c7836 */ /* 0x000fe40000000000 */
[----:B------:R-:W0:Y:S03]  /*77f0*/  SYNCS.PHASECHK.TRANS64.TRYWAIT P0, [R7+URZ], R2 ;  /* 0x00000002070075a7 */ /* 0x000e26000800017f */
[----:B------:R-:W-:-:S04]  /*7800*/  ISETP.NE.AND P1, PT, R12, 0xe, PT ;  /* 0x0000000e0c00780c */ /* 0x000fc80003f25270 */
[----:B------:R-:W-:Y:S02]  /*7810*/  SEL R5, RZ, 0x1, P1 ;  /* 0x00000001ff057807 */ /* 0x000fe40000800000 */
[----:B------:R-:W-:Y:S02]  /*7820*/  SEL R12, R12, RZ, P1 ;  /* 0x000000ff0c0c7207 */ /* 0x000fe40000800000 */
[----:B------:R-:W-:-:S03]  /*7830*/  LOP3.LUT R5, R0, R5, RZ, 0x3c, !PT ;  /* 0x0000000500057212 */ /* 0x000fc600078e3cff */
[----:B------:R-:W-:Y:S01]  /*7840*/  IMAD R9, R12, 0x8, R3 ;  /* 0x000000080c097824 */ /* 0x000fe200078e0203 */
[----:B------:R-:W-:Y:S01]  /*7850*/  SHF.L.U32 R4, R5, 0x1f, RZ ;  /* 0x0000001f05047819 */ /* 0x000fe200000006ff */
[----:B0-----:R-:W-:Y:S06]  /*7860*/  @!P0 BRA `(.L_x_180) ;  /* 0x0000000800488947 */ /* 0x001fec0003800000 */
.L_x_201:
[----:B------:R-:W1:Y:S01]  /*7870*/  SYNCS.PHASECHK.TRANS64.TRYWAIT P0, [R9+URZ], R4 ;  /* 0x00000004090075a7 */ /* 0x000e62000800017f */
[----:B------:R-:W-:-:S05]  /*7880*/  VIADD R0, R12, 0x1 ;  /* 0x000000010c007836 */ /* 0x000fca0000000000 */
[----:B------:R-:W-:-:S04]  /*7890*/  ISETP.NE.AND P1, PT, R0, 0xe, PT ;  /* 0x0000000e0000780c */ /* 0x000fc80003f25270 */
[----:B0-----:R-:W-:Y:S02]  /*78a0*/  SEL R2, RZ, 0x1, P1 ;  /* 0x00000001ff027807 */ /* 0x001fe40000800000 */
[----:B------:R-:W-:Y:S02]  /*78b0*/  SEL R0, R0, RZ, P1 ;  /* 0x000000ff00007207 */ /* 0x000fe40000800000 */
[----:B------:R-:W-:-:S03]  /*78c0*/  LOP3.LUT R7, R5, R2, RZ, 0x3c, !PT ;  /* 0x0000000205077212 */ /* 0x000fc600078e3cff */
[----:B------:R-:W-:Y:S01]  /*78d0*/  IMAD R6, R0, 0x8, R3 ;  /* 0x0000000800067824 */ /* 0x000fe200078e0203 */
[----:B------:R-:W-:Y:S01]  /*78e0*/  SHF.L.U32 R5, R7, 0x1f, RZ ;  /* 0x0000001f07057819 */ /* 0x000fe200000006ff */
[----:B-1----:R-:W-:Y:S06]  /*78f0*/  @!P0 BRA `(.L_x_181) ;  /* 0x0000000800388947 */ /* 0x002fec0003800000 */
.L_x_202:
[----:B------:R-:W1:Y:S01]  /*7900*/  SYNCS.PHASECHK.TRANS64.TRYWAIT P0, [R6+URZ], R5 ;  /* 0x00000005060075a7 */ /* 0x000e62000800017f */
[----:B------:R-:W-:-:S05]  /*7910*/  VIADD R0, R0, 0x1 ;  /* 0x0000000100007836 */ /* 0x000fca0000000000 */
[----:B------:R-:W-:-:S04]  /*7920*/  ISETP.NE.AND P1, PT, R0, 0xe, PT ;  /* 0x0000000e0000780c */ /* 0x000fc80003f25270 */
[----:B------:R-:W-:Y:S02]  /*7930*/  SEL R2, RZ, 0x1, P1 ;  /* 0x00000001ff027807 */ /* 0x000fe40000800000 */
[----:B------:R-:W-:Y:S02]  /*7940*/  SEL R0, R0, RZ, P1 ;  /* 0x000000ff00007207 */ /* 0x000fe40000800000 */
[----:B------:R-:W-:-:S03]  /*7950*/  LOP3.LUT R7, R7, R2, RZ, 0x3c, !PT ;  /* 0x0000000207077212 */ /* 0x000fc600078e3cff */
[----:B0-----:R-:W-:Y:S01]  /*7960*/  IMAD R9, R0, 0x8, R3 ;  /* 0x0000000800097824 */ /* 0x001fe200078e0203 */
[----:B------:R-:W-:Y:S01]  /*7970*/  SHF.L.U32 R4, R7, 0x1f, RZ ;  /* 0x0000001f07047819 */ /* 0x000fe200000006ff */
[----:B-1----:R-:W-:Y:S06]  /*7980*/  @!P0 BRA `(.L_x_182) ;  /* 0x0000000800288947 */ /* 0x002fec0003800000 */
.L_x_203:
        /* <DEDUP_REMOVED lines=9> */
.L_x_204:
        /* <DEDUP_REMOVED lines=9> */
.L_x_205:
        /* <DEDUP_REMOVED lines=9> */
.L_x_206:
        /* <DEDUP_REMOVED lines=9> */
.L_x_207:
        /* <DEDUP_REMOVED lines=9> */
.L_x_208:
        /* <DEDUP_REMOVED lines=9> */
.L_x_209:
        /* <DEDUP_REMOVED lines=9> */
.L_x_210:
        /* <DEDUP_REMOVED lines=9> */
.L_x_211:
        /* <DEDUP_REMOVED lines=9> */
.L_x_212:
[----:B------:R-:W1:Y:S01]  /*7ea0*/  SYNCS.PHASECHK.TRANS64.TRYWAIT P0, [R6+URZ], R5 ;  /* 0x00000005060075a7 */ /* 0x000e62000800017f */
[----:B------:R-:W-:-:S05]  /*7eb0*/  VIADD R0, R0, 0x1 ;  /* 0x0000000100007836 */ /* 0x000fca0000000000 */
[----:B------:R-:W-:-:S04]  /*7ec0*/  ISETP.NE.AND P1, PT, R0, 0xe, PT ;  /* 0x0000000e0000780c */ /* 0x000fc80003f25270 */
[----:B------:R-:W-:Y:S02]  /*7ed0*/  SEL R2, RZ, 0x1, P1 ;  /* 0x00000001ff027807 */ /* 0x000fe40000800000 */
[----:B------:R-:W-:Y:S02]  /*7ee0*/  SEL R0, R0, RZ, P1 ;  /* 0x000000ff00007207 */ /* 0x000fe40000800000 */
[----:B------:R-:W-:Y:S01]  /*7ef0*/  LOP3.LUT R2, R7, R2, RZ, 0x3c, !PT ;  /* 0x0000000207027212 */ /* 0x000fe200078e3cff */
[----:B-1----:R-:W-:Y:S06]  /*7f00*/  @!P0 BRA `(.L_x_192) ;  /* 0x0000000400908947 */ /* 0x002fec0003800000 */
.L_x_213:
[----:B------:R-:W-:Y:S01]  /*7f10*/  IMAD R3, R0, 0x8, R3 ;  /* 0x0000000800037824 */ /* 0x000fe200078e0203 */
[----:B------:R-:W-:-:S07]  /*7f20*/  SHF.L.U32 R0, R2, 0x1f, RZ ;  /* 0x0000001f02007819 */ /* 0x000fce00000006ff */
.L_x_193:
[----:B--2---:R2:W3:Y:S02]  /*7f30*/  SYNCS.PHASECHK.TRANS64.TRYWAIT P0, [R3+URZ], R0 ;  /* 0x00000000030075a7 */ /* 0x0044e4000800017f */
[----:B---3--:R-:W-:Y:S05]  /*7f40*/  @!P0 NANOSLEEP.SYNCS 0x989680 ;  /* 0x009896800000895d */ /* 0x008fea0003900000 */
[----:B------:R-:W3:Y:S02]  /*7f50*/  @!P0 SYNCS.PHASECHK.TRANS64 P0, [R3+URZ], R0 ;  /* 0x00000000030085a7 */ /* 0x000ee4000800007f */
[----:B---3--:R-:W-:Y:S05]  /*7f60*/  @!P0 BRA `(.L_x_193) ;  /* 0xfffffffc00f08947 */ /* 0x008fea000383ffff */
.L_x_178:
[----:B------:R-:W-:Y:S05]  /*7f70*/  BSYNC B0 ;  /* 0x0000000000007941 */ /* 0x000fea0003800000 */
.L_x_177:
[----:B------:R-:W-:Y:S05]  /*7f80*/  EXIT ;  /* 0x000000000000794d */ /* 0x000fea0003800000 */
.L_x_18:
[----:B---3--:R3:W4:Y:S02]  /*7f90*/  SYNCS.PHASECHK.TRANS64.TRYWAIT P1, [R3+URZ], R0 ;  /* 0x00000000030075a7 */ /* 0x008724000802017f */
[----:B----4-:R-:W-:Y:S05]  /*7fa0*/  @!P1 NANOSLEEP.SYNCS 0x989680 ;  /* 0x009896800000995d */ /* 0x010fea0003900000 */
[----:B------:R-:W4:Y:S02]  /*7fb0*/  @!P1 SYNCS.PHASECHK.TRANS64 P1, [R3+URZ], R0 ;  /* 0x00000000030095a7 */ /* 0x000f24000802007f */
[----:B----4-:R-:W-:Y:S05]  /*7fc0*/  @!P1 BRA `(.L_x_18) ;  /* 0xfffffffc00f09947 */ /* 0x010fea000383ffff */
[----:B------:R-:W-:Y:S05]  /*7fd0*/  BRA `(.L_x_17) ;  /* 0xffffff9000e87947 */ /* 0x000fea000383ffff */
.L_x_23:
[----:B-1----:R-:W-:-:S04]  /*7fe0*/  IMAD.U32 R4, RZ, RZ, UR4 ;  /* 0x00000004ff047e24 */ /* 0x002fc8000f8e00ff */
[----:B------:R1:W2:Y:S03]  /*7ff0*/  SYNCS.PHASECHK.TRANS64.TRYWAIT P1, [R4+URZ], R3 ;  /* 0x00000003040075a7 */ /* 0x0002a6000802017f */
[----:B--2---:R-:W-:Y:S05]  /*8000*/  @!P1 NANOSLEEP.SYNCS 0x989680 ;  /* 0x009896800000995d */ /* 0x004fea0003900000 */
[----:B------:R-:W2:Y:S02]  /*8010*/  @!P1 SYNCS.PHASECHK.TRANS64 P1, [R4+URZ], R3 ;  /* 0x00000003040095a7 */ /* 0x000ea4000802007f */
[----:B--2---:R-:W-:Y:S05]  /*8020*/  @!P1 BRA `(.L_x_23) ;  /* 0xfffffffc00ec9947 */ /* 0x004fea000383ffff */
[----:B------:R-:W-:Y:S05]  /*8030*/  BRA `(.L_x_22) ;  /* 0xffffff9400887947 */ /* 0x000fea000383ffff */
.L_x_164:
[----:B------:R-:W-:Y:S01]  /*8040*/  BSSY B1, `(.L_x_194) ;  /* 0x0000006000017945 */ /* 0x000fe20003800000 */
[----:B------:R-:W-:-:S07]  /*8050*/  IMAD.MOV.U32 R15, RZ, RZ, -0x1 ;  /* 0xffffffffff0f7424 */ /* 0x000fce00078e00ff */
[----:B------:R-:W-:Y:S05]  /*8060*/  WARPSYNC.COLLECTIVE R15, `(.L_x_195) ;  /* 0x000000000f0c7348 */ /* 0x000fea0003c00000 */
[----:B------:R-:W-:Y:S02]  /*8070*/  ELECT P6, UR62, PT ;  /* 0x00000000003e782f */ /* 0x000fe400038c0000 */
[----:B------:R-:W-:Y:S01]  /*8080*/  MOV R14, UR62 ;  /* 0x0000003e000e7c02 */ /* 0x000fe20008000f00 */
[----:B------:R-:W-:Y:S10]  /*8090*/  ENDCOLLECTIVE ;  /* 0x000000000000791b */ /* 0x000ff40003800000 */
.L_x_195:
[----:B------:R-:W-:Y:S05]  /*80a0*/  BSYNC B1 ;  /* 0x0000000000017941 */ /* 0x000fea0003800000 */
.L_x_194:
[----:B------:R-:W-:Y:S05]  /*80b0*/  BRA `(.L_x_196) ;  /* 0xffffffe800e47947 */ /* 0x000fea000383ffff */
.L_x_167:
[----:B0-----:R0:W1:Y:S02]  /*80c0*/  SYNCS.PHASECHK.TRANS64.TRYWAIT P1, [R14+URZ+0x70], R7 ;  /* 0x000070070e0075a7 */ /* 0x001064000802017f */
[----:B-1----:R-:W-:Y:S05]  /*80d0*/  @!P1 NANOSLEEP.SYNCS 0x989680 ;  /* 0x009896800000995d */ /* 0x002fea0003900000 */
[----:B------:R-:W1:Y:S02]  /*80e0*/  @!P1 SYNCS.PHASECHK.TRANS64 P1, [R14+URZ+0x70], R7 ;  /* 0x000070070e0095a7 */ /* 0x000e64000802007f */
[----:B-1----:R-:W-:Y:S05]  /*80f0*/  @!P1 BRA `(.L_x_167) ;  /* 0xfffffffc00f09947 */ /* 0x002fea000383ffff */
[----:B------:R-:W-:Y:S05]  /*8100*/  BRA `(.L_x_197) ;  /* 0xffffffec00187947 */ /* 0x000fea000383ffff */
.L_x_176:
[----:B------:R-:W-:Y:S01]  /*8110*/  BSSY B0, `(.L_x_198) ;  /* 0x0000006000007945 */ /* 0x000fe20003800000 */
[----:B------:R-:W-:-:S07]  /*8120*/  IMAD.MOV.U32 R15, RZ, RZ, -0x1 ;  /* 0xffffffffff0f7424 */ /* 0x000fce00078e00ff */
[----:B------:R-:W-:Y:S05]  /*8130*/  WARPSYNC.COLLECTIVE R15, `(.L_x_199) ;  /* 0x000000000f0c7348 */ /* 0x000fea0003c00000 */
[----:B------:R-:W-:Y:S02]  /*8140*/  ELECT P6, UR62, PT ;  /* 0x00000000003e782f */ /* 0x000fe400038c0000 */
[----:B------:R-:W-:Y:S01]  /*8150*/  MOV R14, UR62 ;  /* 0x0000003e000e7c02 */ /* 0x000fe20008000f00 */
[----:B------:R-:W-:Y:S10]  /*8160*/  ENDCOLLECTIVE ;  /* 0x000000000000791b */ /* 0x000ff40003800000 */
.L_x_199:
[----:B------:R-:W-:Y:S05]  /*8170*/  BSYNC B0 ;  /* 0x0000000000007941 */ /* 0x000fea0003800000 */
.L_x_198:
[----:B------:R-:W-:Y:S05]  /*8180*/  BRA `(.L_x_200) ;  /* 0xfffffff400647947 */ /* 0x000fea000383ffff */
.L_x_180:
[----:B0-----:R0:W1:Y:S02]  /*8190*/  SYNCS.PHASECHK.TRANS64.TRYWAIT P0, [R7+URZ], R2 ;  /* 0x00000002070075a7 */ /* 0x001064000800017f */
[----:B-1----:R-:W-:Y:S05]  /*81a0*/  @!P0 NANOSLEEP.SYNCS 0x989680 ;  /* 0x009896800000895d */ /* 0x002fea0003900000 */
[----:B------:R-:W1:Y:S02]  /*81b0*/  @!P0 SYNCS.PHASECHK.TRANS64 P0, [R7+URZ], R2 ;  /* 0x00000002070085a7 */ /* 0x000e64000800007f */
[----:B-1----:R-:W-:Y:S05]  /*81c0*/  @!P0 BRA `(.L_x_180) ;  /* 0xfffffffc00f08947 */ /* 0x002fea000383ffff */
[----:B------:R-:W-:Y:S05]  /*81d0*/  BRA `(.L_x_201) ;  /* 0xfffffff400a47947 */ /* 0x000fea000383ffff */
.L_x_181:
[----:B0-----:R0:W1:Y:S02]  /*81e0*/  SYNCS.PHASECHK.TRANS64.TRYWAIT P0, [R9+URZ], R4 ;  /* 0x00000004090075a7 */ /* 0x001064000800017f */
[----:B-1----:R-:W-:Y:S05]  /*81f0*/  @!P0 NANOSLEEP.SYNCS 0x989680 ;  /* 0x009896800000895d */ /* 0x002fea0003900000 */
[----:B------:R-:W1:Y:S02]  /*8200*/  @!P0 SYNCS.PHASECHK.TRANS64 P0, [R9+URZ], R4 ;  /* 0x00000004090085a7 */ /* 0x000e64000800007f */
[----:B-1----:R-:W-:Y:S05]  /*8210*/  @!P0 BRA `(.L_x_181) ;  /* 0xfffffffc00f08947 */ /* 0x002fea000383ffff */
[----:B------:R-:W-:Y:S05]  /*8220*/  BRA `(.L_x_202) ;  /* 0xfffffff400b47947 */ /* 0x000fea000383ffff */
.L_x_182:
[----:B0-----:R0:W1:Y:S02]  /*8230*/  SYNCS.PHASECHK.TRANS64.TRYWAIT P0, [R6+URZ], R5 ;  /* 0x00000005060075a7 */ /* 0x001064000800017f */
[----:B-1----:R-:W-:Y:S05]  /*8240*/  @!P0 NANOSLEEP.SYNCS 0x989680 ;  /* 0x009896800000895d */ /* 0x002fea0003900000 */
[----:B------:R-:W1:Y:S02]  /*8250*/  @!P0 SYNCS.PHASECHK.TRANS64 P0, [R6+URZ], R5 ;  /* 0x00000005060085a7 */ /* 0x000e64000800007f */
[----:B-1----:R-:W-:Y:S05]  /*8260*/  @!P0 BRA `(.L_x_182) ;  /* 0xfffffffc00f08947 */ /* 0x002fea000383ffff */
[----:B------:R-:W-:Y:S05]  /*8270*/  BRA `(.L_x_203) ;  /* 0xfffffff400c47947 */ /* 0x000fea000383ffff */
.L_x_183:
[----:B0-----:R0:W1:Y:S02]  /*8280*/  SYNCS.PHASECHK.TRANS64.TRYWAIT P0, [R9+URZ], R4 ;  /* 0x00000004090075a7 */ /* 0x001064000800017f */
[----:B-1----:R-:W-:Y:S05]  /*8290*/  @!P0 NANOSLEEP.SYNCS 0x989680 ;  /* 0x009896800000895d */ /* 0x002fea0003900000 */
[----:B------:R-:W1:Y:S02]  /*82a0*/  @!P0 SYNCS.PHASECHK.TRANS64 P0, [R9+URZ], R4 ;  /* 0x00000004090085a7 */ /* 0x000e64000800007f */
[----:B-1----:R-:W-:Y:S05]  /*82b0*/  @!P0 BRA `(.L_x_183) ;  /* 0xfffffffc00f08947 */ /* 0x002fea000383ffff */
[----:B------:R-:W-:Y:S05]  /*82c0*/  BRA `(.L_x_204) ;  /* 0xfffffff400d47947 */ /* 0x000fea000383ffff */
.L_x_184:
[----:B0-----:R0:W1:Y:S02]  /*82d0*/  SYNCS.PHASECHK.TRANS64.TRYWAIT P0, [R6+URZ], R5 ;  /* 0x00000005060075a7 */ /* 0x001064000800017f */
[----:B-1----:R-:W-:Y:S05]  /*82e0*/  @!P0 NANOSLEEP.SYNCS 0x989680 ;  /* 0x009896800000895d */ /* 0x002fea0003900000 */
[----:B------:R-:W1:Y:S02]  /*82f0*/  @!P0 SYNCS.PHASECHK.TRANS64 P0, [R6+URZ], R5 ;  /* 0x00000005060085a7 */ /* 0x000e64000800007f */
[----:B-1----:R-:W-:Y:S05]  /*8300*/  @!P0 BRA `(.L_x_184) ;  /* 0xfffffffc00f08947 */ /* 0x002fea000383ffff */
[----:B------:R-:W-:Y:S05]  /*8310*/  BRA `(.L_x_205) ;  /* 0xfffffff400e47947 */ /* 0x000fea000383ffff */
.L_x_185:
[----:B0-----:R0:W1:Y:S02]  /*8320*/  SYNCS.PHASECHK.TRANS64.TRYWAIT P0, [R9+URZ], R4 ;  /* 0x00000004090075a7 */ /* 0x001064000800017f */
[----:B-1----:R-:W-:Y:S05]  /*8330*/  @!P0 NANOSLEEP.SYNCS 0x989680 ;  /* 0x009896800000895d */ /* 0x002fea0003900000 */
[----:B------:R-:W1:Y:S02]  /*8340*/  @!P0 SYNCS.PHASECHK.TRANS64 P0, [R9+URZ], R4 ;  /* 0x00000004090085a7 */ /* 0x000e64000800007f */
[----:B-1----:R-:W-:Y:S05]  /*8350*/  @!P0 BRA `(.L_x_185) ;  /* 0xfffffffc00f08947 */ /* 0x002fea000383ffff */
[----:B------:R-:W-:Y:S05]  /*8360*/  BRA `(.L_x_206) ;  /* 0xfffffff400f47947 */ /* 0x000fea000383ffff */
.L_x_186:
[----:B0-----:R0:W1:Y:S02]  /*8370*/  SYNCS.PHASECHK.TRANS64.TRYWAIT P0, [R6+URZ], R5 ;  /* 0x00000005060075a7 */ /* 0x001064000800017f */
[----:B-1----:R-:W-:Y:S05]  /*8380*/  @!P0 NANOSLEEP.SYNCS 0x989680 ;  /* 0x009896800000895d */ /* 0x002fea0003900000 */
[----:B------:R-:W1:Y:S02]  /*8390*/  @!P0 SYNCS.PHASECHK.TRANS64 P0, [R6+URZ], R5 ;  /* 0x00000005060085a7 */ /* 0x000e64000800007f */
[----:B-1----:R-:W-:Y:S05]  /*83a0*/  @!P0 BRA `(.L_x_186) ;  /* 0xfffffffc00f08947 */ /* 0x002fea000383ffff */
[----:B------:R-:W-:Y:S05]  /*83b0*/  BRA `(.L_x_207) ;  /* 0xfffffff800047947 */ /* 0x000fea000383ffff */
.L_x_187:
[----:B0-----:R0:W1:Y:S02]  /*83c0*/  SYNCS.PHASECHK.TRANS64.TRYWAIT P0, [R9+URZ], R4 ;  /* 0x00000004090075a7 */ /* 0x001064000800017f */
[----:B-1----:R-:W-:Y:S05]  /*83d0*/  @!P0 NANOSLEEP.SYNCS 0x989680 ;  /* 0x009896800000895d */ /* 0x002fea0003900000 */
[----:B------:R-:W1:Y:S02]  /*83e0*/  @!P0 SYNCS.PHASECHK.TRANS64 P0, [R9+URZ], R4 ;  /* 0x00000004090085a7 */ /* 0x000e64000800007f */
[----:B-1----:R-:W-:Y:S05]  /*83f0*/  @!P0 BRA `(.L_x_187) ;  /* 0xfffffffc00f08947 */ /* 0x002fea000383ffff */
[----:B------:R-:W-:Y:S05]  /*8400*/  BRA `(.L_x_208) ;  /* 0xfffffff800147947 */ /* 0x000fea000383ffff */
.L_x_188:
[----:B0-----:R0:W1:Y:S02]  /*8410*/  SYNCS.PHASECHK.TRANS64.TRYWAIT P0, [R6+URZ], R5 ;  /* 0x00000005060075a7 */ /* 0x001064000800017f */
[----:B-1----:R-:W-:Y:S05]  /*8420*/  @!P0 NANOSLEEP.SYNCS 0x989680 ;  /* 0x009896800000895d */ /* 0x002fea0003900000 */
[----:B------:R-:W1:Y:S02]  /*8430*/  @!P0 SYNCS.PHASECHK.TRANS64 P0, [R6+URZ], R5 ;  /* 0x00000005060085a7 */ /* 0x000e64000800007f */
[----:B-1----:R-:W-:Y:S05]  /*8440*/  @!P0 BRA `(.L_x_188) ;  /* 0xfffffffc00f08947 */ /* 0x002fea000383ffff */
[----:B------:R-:W-:Y:S05]  /*8450*/  BRA `(.L_x_209) ;  /* 0xfffffff800247947 */ /* 0x000fea000383ffff */
.L_x_189:
[----:B0-----:R0:W1:Y:S02]  /*8460*/  SYNCS.PHASECHK.TRANS64.TRYWAIT P0, [R9+URZ], R4 ;  /* 0x00000004090075a7 */ /* 0x001064000800017f */
[----:B-1----:R-:W-:Y:S05]  /*8470*/  @!P0 NANOSLEEP.SYNCS 0x989680 ;  /* 0x009896800000895d */ /* 0x002fea0003900000 */
[----:B------:R-:W1:Y:S02]  /*8480*/  @!P0 SYNCS.PHASECHK.TRANS64 P0, [R9+URZ], R4 ;  /* 0x00000004090085a7 */ /* 0x000e64000800007f */
[----:B-1----:R-:W-:Y:S05]  /*8490*/  @!P0 BRA `(.L_x_189) ;  /* 0xfffffffc00f08947 */ /* 0x002fea000383ffff */
[----:B------:R-:W-:Y:S05]  /*84a0*/  BRA `(.L_x_210) ;  /* 0xfffffff800347947 */ /* 0x000fea000383ffff */
.L_x_190:
[----:B0-----:R0:W1:Y:S02]  /*84b0*/  SYNCS.PHASECHK.TRANS64.TRYWAIT P0, [R6+URZ], R5 ;  /* 0x00000005060075a7 */ /* 0x001064000800017f */
[----:B-1----:R-:W-:Y:S05]  /*84c0*/  @!P0 NANOSLEEP.SYNCS 0x989680 ;  /* 0x009896800000895d */ /* 0x002fea0003900000 */
[----:B------:R-:W1:Y:S02]  /*84d0*/  @!P0 SYNCS.PHASECHK.TRANS64 P0, [R6+URZ], R5 ;  /* 0x00000005060085a7 */ /* 0x000e64000800007f */
[----:B-1----:R-:W-:Y:S05]  /*84e0*/  @!P0 BRA `(.L_x_190) ;  /* 0xfffffffc00f08947 */ /* 0x002fea000383ffff */
[----:B------:R-:W-:Y:S05]  /*84f0*/  BRA `(.L_x_211) ;  /* 0xfffffff800447947 */ /* 0x000fea000383ffff */
.L_x_191:
[----:B0-----:R0:W1:Y:S02]  /*8500*/  SYNCS.PHASECHK.TRANS64.TRYWAIT P0, [R9+URZ], R4 ;  /* 0x00000004090075a7 */ /* 0x001064000800017f */
[----:B-1----:R-:W-:Y:S05]  /*8510*/  @!P0 NANOSLEEP.SYNCS 0x989680 ;  /* 0x009896800000895d */ /* 0x002fea0003900000 */
[----:B------:R-:W1:Y:S02]  /*8520*/  @!P0 SYNCS.PHASECHK.TRANS64 P0, [R9+URZ], R4 ;  /* 0x00000004090085a7 */ /* 0x000e64000800007f */
[----:B-1----:R-:W-:Y:S05]  /*8530*/  @!P0 BRA `(.L_x_191) ;  /* 0xfffffffc00f08947 */ /* 0x002fea000383ffff */
[----:B------:R-:W-:Y:S05]  /*8540*/  BRA `(.L_x_212) ;  /* 0xfffffff800547947 */ /* 0x000fea000383ffff */
.L_x_192:
[----:B-1----:R1:W2:Y:S02]  /*8550*/  SYNCS.PHASECHK.TRANS64.TRYWAIT P0, [R6+URZ], R5 ;  /* 0x00000005060075a7 */ /* 0x0022a4000800017f */
[----:B--2---:R-:W-:Y:S05]  /*8560*/  @!P0 NANOSLEEP.SYNCS 0x989680 ;  /* 0x009896800000895d */ /* 0x004fea0003900000 */
[----:B------:R-:W2:Y:S02]  /*8570*/  @!P0 SYNCS.PHASECHK.TRANS64 P0, [R6+URZ], R5 ;  /* 0x00000005060085a7 */ /* 0x000ea4000800007f */
[----:B--2---:R-:W-:Y:S05]  /*8580*/  @!P0 BRA `(.L_x_192) ;  /* 0xfffffffc00f08947 */ /* 0x004fea000383ffff */
[----:B------:R-:W-:Y:S05]  /*8590*/  BRA `(.L_x_213) ;  /* 0xfffffff8005c7947 */ /* 0x000fea000383ffff */
.L_x_214:
[----:B------:R-:W-:-:S00]  /*85a0*/  BRA `(.L_x_214) ;  /* 0xfffffffc00fc7947 */ /* 0x000fc0000383ffff */
[----:B------:R-:W-:-:S00]  /*85b0*/  NOP ;  /* 0x0000000000007918 */ /* 0x000fc00000000000 */
        /* <DEDUP_REMOVED lines=12> */
.L_x_215:


//--------------------- .nv.global.init           --------------------------
	.section	.nv.global.init,"aw",@progbits
.nv.global.init:
	.type		$str$22,@object
	.size		$str$22,($str$23 - $str$22)
$str$22:
        /*0000*/ 	.byte	0x6b, 0x5f, 0x74, 0x69, 0x6c, 0x65, 0x5f, 0x63, 0x6f, 0x75, 0x6e, 0x74, 0x20, 0x3e, 0x3d, 0x20
        /*0010*/ 	.byte	0x31, 0x00
	.type		$str$23,@object
	.size		$str$23,(__unnamed_1 - $str$23)
$str$23:
        /*0012*/ 	.byte	0x2f, 0x74, 0x6d, 0x70, 0x2f, 0x63, 0x75, 0x74, 0x6c, 0x61, 0x73, 0x73, 0x5f, 0x73, 0x77, 0x65
        /*0022*/ 	.byte	0x65, 0x70, 0x5f, 0x73, 0x72, 0x63, 0x2f, 0x69, 0x6e, 0x63, 0x6c, 0x75, 0x64, 0x65, 0x2f, 0x63
        /*0032*/ 	.byte	0x75, 0x74, 0x6c, 0x61, 0x73, 0x73, 0x2f, 0x67, 0x65, 0x6d, 0x6d, 0x2f, 0x63, 0x6f, 0x6c, 0x6c
        /*0042*/ 	.byte	0x65, 0x63, 0x74, 0x69, 0x76, 0x65, 0x2f, 0x73, 0x6d, 0x39, 0x30, 0x5f, 0x6d, 0x6d, 0x61, 0x5f
        /*0052*/ 	.byte	0x74, 0x6d, 0x61, 0x5f, 0x67, 0x6d, 0x6d, 0x61, 0x5f, 0x73, 0x73, 0x5f, 0x77, 0x61, 0x72, 0x70
        /*0062*/ 	.byte	0x73, 0x70, 0x65, 0x63, 0x69, 0x61, 0x6c, 0x69, 0x7a, 0x65, 0x64, 0x2e, 0x68, 0x70, 0x70, 0x00
	.type		__unnamed_1,@object
	.size		__unnamed_1,(.L_0 - __unnamed_1)
__unnamed_1:
        /*0072*/ 	.byte	0x76, 0x6f, 0x69, 0x64, 0x20, 0x63, 0x75, 0x74, 0x6c, 0x61, 0x73, 0x73, 0x3a, 0x3a, 0x67, 0x65
        /* <DEDUP_REMOVED lines=180> */
        /*0bc2*/ 	.byte	0x74, 0x69, 0x74, 0x79, 0x5d, 0x00
.L_0:


//--------------------- .nv.shared._ZN7cutlass13device_kernelINS_4gemm6kernel13GemmUniversalIN4cute5tupleIJiiiiEEENS1_10collective13CollectiveMmaINS1_34MainloopSm90TmaGmmaWarpSpecializedILi14ENS5_IJNS4_1CILi1EEESB_SB_EEENS1_35KernelTmaWarpSpecializedCooperativeEEENS5_IJNSA_ILi128EEESF_NSA_ILi32EEEEEENS_10bfloat16_tENS5_IJlSB_lEEESI_SJ_NS4_8TiledMMAINS4_8MMA_AtomIJNS4_4SM904GMMA28MMA_64x128x16_F32BF16BF16_SSILNSN_5MajorE0ELSP_0ELNSN_7ScaleInE1ELSQ_1EEEEEENS4_6LayoutINS5_IJNSA_ILi2EEESB_SB_EEENS5_IJSB_NSA_ILi0EEESW_EEEEENS5_IJNS4_10UnderscoreESZ_SZ_EEEEENS4_13SM90_TMA_LOADENS4_14ComposedLayoutINS4_7SwizzleILi2ELi4ELi3EEENS4_18smem_ptr_flag_bitsILi16EEENST_INS5_IJNSA_ILi8EEESG_EEENS5_IJSG_SB_EEEEEEEvNS4_8identityES12_S1C_vS1D_EENS_8epilogue10collective6detail29Sm90TmaWarpSpecializedAdapterINS1G_15DefaultEpilogueISI_SJ_SJ_NS1F_6thread17LinearCombinationISI_Li1EffLNS1K_9ScaleType4KindE0ELNS_15FloatRoundStyleE2ESI_EENS1_15EpilogueDefaultEEEEEvvEEEEvNT_6ParamsE --------------------------
	.section	.nv.shared._ZN7cutlass13device_kernelINS_4gemm6kernel13GemmUniversalIN4cute5tupleIJiiiiEEENS1_10collective13CollectiveMmaINS1_34MainloopSm90TmaGmmaWarpSpecializedILi14ENS5_IJNS4_1CILi1EEESB_SB_EEENS1_35KernelTmaWarpSpecializedCooperativeEEENS5_IJNSA_ILi128EEESF_NSA_ILi32EEEEEENS_10bfloat16_tENS5_IJlSB_lEEESI_SJ_NS4_8TiledMMAINS4_8MMA_AtomIJNS4_4SM904GMMA28MMA_64x128x16_F32BF16BF16_SSILNSN_5MajorE0ELSP_0ELNSN_7ScaleInE1ELSQ_1EEEEEENS4_6LayoutINS5_IJNSA_ILi2EEESB_SB_EEENS5_IJSB_NSA_ILi0EEESW_EEEEENS5_IJNS4_10UnderscoreESZ_SZ_EEEEENS4_13SM90_TMA_LOADENS4_14ComposedLayoutINS4_7SwizzleILi2ELi4ELi3EEENS4_18smem_ptr_flag_bitsILi16EEENST_INS5_IJNSA_ILi8EEESG_EEENS5_IJSG_SB_EEEEEEEvNS4_8identityES12_S1C_vS1D_EENS_8epilogue10collective6detail29Sm90TmaWarpSpecializedAdapterINS1G_15DefaultEpilogueISI_SJ_SJ_NS1F_6thread17LinearCombinationISI_Li1EffLNS1K_9ScaleType4KindE0ELNS_15FloatRoundStyleE2ESI_EENS1_15EpilogueDefaultEEEEEvvEEEEvNT_6ParamsE,"aw",@nobits
	.sectionflags	@""
	.align	16
	.zero		1024


//--------------------- .nv.shared.reserved.0     --------------------------
	.section	.nv.shared.reserved.0,"aw",@nobits
	.weak		__nv_reservedSMEM_offset_0_alias
	.size		__nv_reservedSMEM_offset_0_alias, 0, 0
	.other		__nv_reservedSMEM_offset_0_alias,@"STO_CUDA_RESERVED_SHARED STV_DEFAULT"
__nv_reservedSMEM_offset_0_alias:
	.zero		0


//--------------------- .nv.global                --------------------------
	.section	.nv.global,"aw",@nobits
.nv.global:
	.type		_ZN40_INTERNAL_1e829333_4_k_cu_4b765143_229234cute1_E,@object
	.size		_ZN40_INTERNAL_1e829333_4_k_cu_4b765143_229234cute1_E,(_ZN40_INTERNAL_1e829333_4_k_cu_4b765143_229234cuda3std3__45__cpo6cbeginE - _ZN40_INTERNAL_1e829333_4_k_cu_4b765143_229234cute1_E)
_ZN40_INTERNAL_1e829333_4_k_cu_4b765143_229234cute1_E:
	.zero		1
	.type		_ZN40_INTERNAL_1e829333_4_k_cu_4b765143_229234cuda3std3__45__cpo6cbeginE,@object
	.size		_ZN40_INTERNAL_1e829333_4_k_cu_4b765143_229234cuda3std3__45__cpo6cbeginE,(_ZN40_INTERNAL_1e829333_4_k_cu_4b765143_229234cuda3std3__48in_placeE - _ZN40_INTERNAL_1e829333_4_k_cu_4b765143_229234cuda3std3__45__cpo6cbeginE)
_ZN40_INTERNAL_1e829333_4_k_cu_4b765143_229234cuda3std3__45__cpo6cbeginE:
	.zero		1
	.type		_ZN40_INTERNAL_1e829333_4_k_cu_4b765143_229234cuda3std3__48in_placeE,@object
	.size		_ZN40_INTERNAL_1e829333_4_k_cu_4b765143_229234cuda3std3__48in_placeE,(_ZN40_INTERNAL_1e829333_4_k_cu_4b765143_229234cuda3std6ranges3__45__cpo9iter_moveE - _ZN40_INTERNAL_1e829333_4_k_cu_4b765143_229234cuda3std3__48in_placeE)
_ZN40_INTERNAL_1e829333_4_k_cu_4b765143_229234cuda3std3__48in_placeE:
	.zero		1
	.type		_ZN40_INTERNAL_1e829333_4_k_cu_4b765143_229234cuda3std6ranges3__45__cpo9iter_moveE,@object
	.size		_ZN40_INTERNAL_1e829333_4_k_cu_4b765143_229234cuda3std6ranges3__45__cpo9iter_moveE,(_ZN40_INTERNAL_1e829333_4_k_cu_4b765143_229234cuda3std3__45__cpo5beginE - _ZN40_INTERNAL_1e829333_4_k_cu_4b765143_229234cuda3std6ranges3__45__cpo9iter_moveE)
_ZN40_INTERNAL_1e829333_4_k_cu_4b765143_229234cuda3std6ranges3__45__cpo9iter_moveE:
	.zero		1
	.type		_ZN40_INTERNAL_1e829333_4_k_cu_4b765143_229234cuda3std3__45__cpo5beginE,@object
	.size		_ZN40_INTERNAL_1e829333_4_k_cu_4b765143_229234cuda3std3__45__cpo5beginE,(_ZN40_INTERNAL_1e829333_4_k_cu_4b765143_229234cuda3std3__442_GLOBAL__N__1e829333_4_k_cu_4b765143_229236ignoreE - _ZN40_INTERNAL_1e829333_4_k_cu_4b765143_229234cuda3std3__45__cpo5beginE)
_ZN40_INTERNAL_1e829333_4_k_cu_4b765143_229234cuda3std3__45__cpo5beginE:
	.zero		1
	.type		_ZN40_INTERNAL_1e829333_4_k_cu_4b765143_229234cuda3std3__442_GLOBAL__N__1e829333_4_k_cu_4b765143_229236ignoreE,@object
	.size		_ZN40_INTERNAL_1e829333_4_k_cu_4b765143_229234cuda3std3__442_GLOBAL__N__1e829333_4_k_cu_4b765143_229236ignoreE,(_ZN40_INTERNAL_1e829333_4_k_cu_4b765143_229234cute7productE - _ZN40_INTERNAL_1e829333_4_k_cu_4b765143_229234cuda3std3__442_GLOBAL__N__1e829333_4_k_cu_4b765143_229236ignoreE)
_ZN40_INTERNAL_1e829333_4_k_cu_4b765143_229234cuda3std3__442_GLOBAL__N__1e829333_4_k_cu_4b765143_229236ignoreE:
	.zero		1
	.type		_ZN40_INTERNAL_1e829333_4_k_cu_4b765143_229234cute7productE,@object
	.size		_ZN40_INTERNAL_1e829333_4_k_cu_4b765143_229234cute7productE,(_ZN40_INTERNAL_1e829333_4_k_cu_4b765143_229234cuda3std3__45__cpo3endE - _ZN40_INTERNAL_1e829333_4_k_cu_4b765143_229234cute7productE)
_ZN40_INTERNAL_1e829333_4_k_cu_4b765143_229234cute7productE:
	.zero		1
	.type		_ZN40_INTERNAL_1e829333_4_k_cu_4b765143_229234cuda3std3__45__cpo3endE,@object
	.size		_ZN40_INTERNAL_1e829333_4_k_cu_4b765143_229234cuda3std3__45__cpo3endE,(_ZN40_INTERNAL_1e829333_4_k_cu_4b765143_229234cuda3std3__419piecewise_constructE - _ZN40_INTERNAL_1e829333_4_k_cu_4b765143_229234cuda3std3__45__cpo3endE)
_ZN40_INTERNAL_1e829333_4_k_cu_4b765143_229234cuda3std3__45__cpo3endE:
	.zero		1
	.type		_ZN40_INTERNAL_1e829333_4_k_cu_4b765143_229234cuda3std3__419piecewise_constructE,@object
	.size		_ZN40_INTERNAL_1e829333_4_k_cu_4b765143_229234cuda3std3__419piecewise_constructE,(_ZN40_INTERNAL_1e829333_4_k_cu_4b765143_229234cuda3std3__45__cpo4cendE - _ZN40_INTERNAL_1e829333_4_k_cu_4b765143_229234cuda3std3__419piecewise_constructE)
_ZN40_INTERNAL_1e829333_4_k_cu_4b765143_229234cuda3std3__419piecewise_constructE:
	.zero		1
	.type		_ZN40_INTERNAL_1e829333_4_k_cu_4b765143_229234cuda3std3__45__cpo4cendE,@object
	.size		_ZN40_INTERNAL_1e829333_4_k_cu_4b765143_229234cuda3std3__45__cpo4cendE,(_ZN40_INTERNAL_1e829333_4_k_cu_4b765143_229234cuda3std6ranges3__45__cpo4swapE - _ZN40_INTERNAL_1e829333_4_k_cu_4b765143_229234cuda3std3__45__cpo4cendE)
_ZN40_INTERNAL_1e829333_4_k_cu_4b765143_229234cuda3std3__45__cpo4cendE:
	.zero		1
	.type		_ZN40_INTERNAL_1e829333_4_k_cu_4b765143_229234cuda3std6ranges3__45__cpo4swapE,@object
	.size		_ZN40_INTERNAL_1e829333_4_k_cu_4b765143_229234cuda3std6ranges3__45__cpo4swapE,(.L_8 - _ZN40_INTERNAL_1e829333_4_k_cu_4b765143_229234cuda3std6ranges3__45__cpo4swapE)
_ZN40_INTERNAL_1e829333_4_k_cu_4b765143_229234cuda3std6ranges3__45__cpo4swapE:
	.zero		1
.L_8:


//--------------------- .nv.constant0._ZN7cutlass13device_kernelINS_4gemm6kernel13GemmUniversalIN4cute5tupleIJiiiiEEENS1_10collective13CollectiveMmaINS1_34MainloopSm90TmaGmmaWarpSpecializedILi14ENS5_IJNS4_1CILi1EEESB_SB_EEENS1_35KernelTmaWarpSpecializedCooperativeEEENS5_IJNSA_ILi128EEESF_NSA_ILi32EEEEEENS_10bfloat16_tENS5_IJlSB_lEEESI_SJ_NS4_8TiledMMAINS4_8MMA_AtomIJNS4_4SM904GMMA28MMA_64x128x16_F32BF16BF16_SSILNSN_5MajorE0ELSP_0ELNSN_7ScaleInE1ELSQ_1EEEEEENS4_6LayoutINS5_IJNSA_ILi2EEESB_SB_EEENS5_IJSB_NSA_ILi0EEESW_EEEEENS5_IJNS4_10UnderscoreESZ_SZ_EEEEENS4_13SM90_TMA_LOADENS4_14ComposedLayoutINS4_7SwizzleILi2ELi4ELi3EEENS4_18smem_ptr_flag_bitsILi16EEENST_INS5_IJNSA_ILi8EEESG_EEENS5_IJSG_SB_EEEEEEEvNS4_8identityES12_S1C_vS1D_EENS_8epilogue10collective6detail29Sm90TmaWarpSpecializedAdapterINS1G_15DefaultEpilogueISI_SJ_SJ_NS1F_6thread17LinearCombinationISI_Li1EffLNS1K_9ScaleType4KindE0ELNS_15FloatRoundStyleE2ESI_EENS1_15EpilogueDefaultEEEEEvvEEEEvNT_6ParamsE --------------------------
	.section	.nv.constant0._ZN7cutlass13device_kernelINS_4gemm6kernel13GemmUniversalIN4cute5tupleIJiiiiEEENS1_10collective13CollectiveMmaINS1_34MainloopSm90TmaGmmaWarpSpecializedILi14ENS5_IJNS4_1CILi1EEESB_SB_EEENS1_35KernelTmaWarpSpecializedCooperativeEEENS5_IJNSA_ILi128EEESF_NSA_ILi32EEEEEENS_10bfloat16_tENS5_IJlSB_lEEESI_SJ_NS4_8TiledMMAINS4_8MMA_AtomIJNS4_4SM904GMMA28MMA_64x128x16_F32BF16BF16_SSILNSN_5MajorE0ELSP_0ELNSN_7ScaleInE1ELSQ_1EEEEEENS4_6LayoutINS5_IJNSA_ILi2EEESB_SB_EEENS5_IJSB_NSA_ILi0EEESW_EEEEENS5_IJNS4_10UnderscoreESZ_SZ_EEEEENS4_13SM90_TMA_LOADENS4_14ComposedLayoutINS4_7SwizzleILi2ELi4ELi3EEENS4_18smem_ptr_flag_bitsILi16EEENST_INS5_IJNSA_ILi8EEESG_EEENS5_IJSG_SB_EEEEEEEvNS4_8identityES12_S1C_vS1D_EENS_8epilogue10collective6detail29Sm90TmaWarpSpecializedAdapterINS1G_15DefaultEpilogueISI_SJ_SJ_NS1F_6thread17LinearCombinationISI_Li1EffLNS1K_9ScaleType4KindE0ELNS_15FloatRoundStyleE2ESI_EENS1_15EpilogueDefaultEEEEEvvEEEEvNT_6ParamsE,"a",@progbits
	.sectionflags	@""
	.align	4
.nv.constant0._ZN7cutlass13device_kernelINS_4gemm6kernel13GemmUniversalIN4cute5tupleIJiiiiEEENS1_10collective13CollectiveMmaINS1_34MainloopSm90TmaGmmaWarpSpecializedILi14ENS5_IJNS4_1CILi1EEESB_SB_EEENS1_35KernelTmaWarpSpecializedCooperativeEEENS5_IJNSA_ILi128EEESF_NSA_ILi32EEEEEENS_10bfloat16_tENS5_IJlSB_lEEESI_SJ_NS4_8TiledMMAINS4_8MMA_AtomIJNS4_4SM904GMMA28MMA_64x128x16_F32BF16BF16_SSILNSN_5MajorE0ELSP_0ELNSN_7ScaleInE1ELSQ_1EEEEEENS4_6LayoutINS5_IJNSA_ILi2EEESB_SB_EEENS5_IJSB_NSA_ILi0EEESW_EEEEENS5_IJNS4_10UnderscoreESZ_SZ_EEEEENS4_13SM90_TMA_LOADENS4_14ComposedLayoutINS4_7SwizzleILi2ELi4ELi3EEENS4_18smem_ptr_flag_bitsILi16EEENST_INS5_IJNSA_ILi8EEESG_EEENS5_IJSG_SB_EEEEEEEvNS4_8identityES12_S1C_vS1D_EENS_8epilogue10collective6detail29Sm90TmaWarpSpecializedAdapterINS1G_15DefaultEpilogueISI_SJ_SJ_NS1F_6thread17LinearCombinationISI_Li1EffLNS1K_9ScaleType4KindE0ELNS_15FloatRoundStyleE2ESI_EENS1_15EpilogueDefaultEEEEEvvEEEEvNT_6ParamsE:
	.zero		1664


//--------------------- SYMBOLS --------------------------

	.type		.nv.reservedSmem.offset0,@object
	.size		.nv.reservedSmem.offset0,0x4
	.type		__assertfail,@function
